	.target	sm_90a

	.elftype	@"ET_EXEC"


//--------------------- .note.nv.tkinfo           --------------------------
	.section	.note.nv.tkinfo,"",@"SHT_NOTE"
	.sectionflags	@"SHF_NOTE_NV_TKINFO"
	.tkinfo
        /*0018*/ 	.word	0x00000002
        /*0030*/ 	.string	""
        /*0030*/ 	.string	"ptxas"
        /*0030*/ 	.string	"Cuda compilation tools, release 13.0, V13.0.88"
        /*0030*/ 	.string	"Build cuda_13.0.r13.0/compiler.36424714_0"
        /*0030*/ 	.string	"-arch sm_90a -m 64 "



//--------------------- .note.nv.cuinfo           --------------------------
	.section	.note.nv.cuinfo,"",@"SHT_NOTE"
	.sectionflags	@"SHF_NOTE_NV_CUINFO"
        /*0018*/ 	.short	0x0002
        /*001a*/ 	.short	0x005a
        /*001c*/ 	.short	0x0082
	.zero		2


//--------------------- .nv.info                  --------------------------
	.section	.nv.info,"",@"SHT_CUDA_INFO"
	.align	4


	//----- nvinfo : EIATTR_REGCOUNT
	.align		4
        /*0000*/ 	.byte	0x04, 0x2f
        /*0002*/ 	.short	(.L_15 - .L_14)
	.align		4
.L_14:
        /*0004*/ 	.word	index@(_ZN7cutlass13device_kernelINS_4gemm6kernel13GemmUniversalIN4cute5tupleIJiiiiEEENS1_10collective13CollectiveMmaINS1_34MainloopSm90TmaGmmaWarpSpecializedILi3ENS5_IJNS4_1CILi1EEESB_SB_EEENS1_35KernelTmaWarpSpecializedCooperativeEEENS5_IJNSA_ILi128EEENSA_ILi64EEESF_EEENS_10bfloat16_tENS5_IJlSB_lEEESI_SJ_NS4_8TiledMMAINS4_8MMA_AtomIJNS4_4SM904GMMA27MMA_64x64x16_F32BF16BF16_SSILNSN_5MajorE0ELSP_0ELNSN_7ScaleInE1ELSQ_1EEEEEENS4_6LayoutINS5_IJNSA_ILi2EEESB_SB_EEENS5_IJSB_NSA_ILi0EEESW_EEEEENS5_IJNS4_10UnderscoreESZ_SZ_EEEEENS4_13SM90_TMA_LOADENS4_14ComposedLayoutINS4_7SwizzleILi3ELi4ELi3EEENS4_18smem_ptr_flag_bitsILi16EEENST_INS5_IJNSA_ILi8EEESG_EEENS5_IJSG_SB_EEEEEEEvNS4_8identityES12_S1C_vS1D_EENS_8epilogue10collective6detail29Sm90TmaWarpSpecializedAdapterINS1G_15DefaultEpilogueISI_SJ_SJ_NS1F_6thread17LinearCombinationISI_Li1EffLNS1K_9ScaleType4KindE0ELNS_15FloatRoundStyleE2ESI_EENS1_15EpilogueDefaultEEEEEvvEEEEvNT_6ParamsE)
        /*0008*/ 	.word	0x000000a8


	//----- nvinfo : EIATTR_FRAME_SIZE
	.align		4
.L_15:
        /*000c*/ 	.byte	0x04, 0x11
        /*000e*/ 	.short	(.L_17 - .L_16)
	.align		4
.L_16:
        /*0010*/ 	.word	index@(_ZN7cutlass13device_kernelINS_4gemm6kernel13GemmUniversalIN4cute5tupleIJiiiiEEENS1_10collective13CollectiveMmaINS1_34MainloopSm90TmaGmmaWarpSpecializedILi3ENS5_IJNS4_1CILi1EEESB_SB_EEENS1_35KernelTmaWarpSpecializedCooperativeEEENS5_IJNSA_ILi128EEENSA_ILi64EEESF_EEENS_10bfloat16_tENS5_IJlSB_lEEESI_SJ_NS4_8TiledMMAINS4_8MMA_AtomIJNS4_4SM904GMMA27MMA_64x64x16_F32BF16BF16_SSILNSN_5MajorE0ELSP_0ELNSN_7ScaleInE1ELSQ_1EEEEEENS4_6LayoutINS5_IJNSA_ILi2EEESB_SB_EEENS5_IJSB_NSA_ILi0EEESW_EEEEENS5_IJNS4_10UnderscoreESZ_SZ_EEEEENS4_13SM90_TMA_LOADENS4_14ComposedLayoutINS4_7SwizzleILi3ELi4ELi3EEENS4_18smem_ptr_flag_bitsILi16EEENST_INS5_IJNSA_ILi8EEESG_EEENS5_IJSG_SB_EEEEEEEvNS4_8identityES12_S1C_vS1D_EENS_8epilogue10collective6detail29Sm90TmaWarpSpecializedAdapterINS1G_15DefaultEpilogueISI_SJ_SJ_NS1F_6thread17LinearCombinationISI_Li1EffLNS1K_9ScaleType4KindE0ELNS_15FloatRoundStyleE2ESI_EENS1_15EpilogueDefaultEEEEEvvEEEEvNT_6ParamsE)
        /*0014*/ 	.word	0x00000000


	//----- nvinfo : EIATTR_MIN_STACK_SIZE
	.align		4
.L_17:
        /*0018*/ 	.byte	0x04, 0x12
        /*001a*/ 	.short	(.L_19 - .L_18)
	.align		4
.L_18:
        /*001c*/ 	.word	index@(_ZN7cutlass13device_kernelINS_4gemm6kernel13GemmUniversalIN4cute5tupleIJiiiiEEENS1_10collective13CollectiveMmaINS1_34MainloopSm90TmaGmmaWarpSpecializedILi3ENS5_IJNS4_1CILi1EEESB_SB_EEENS1_35KernelTmaWarpSpecializedCooperativeEEENS5_IJNSA_ILi128EEENSA_ILi64EEESF_EEENS_10bfloat16_tENS5_IJlSB_lEEESI_SJ_NS4_8TiledMMAINS4_8MMA_AtomIJNS4_4SM904GMMA27MMA_64x64x16_F32BF16BF16_SSILNSN_5MajorE0ELSP_0ELNSN_7ScaleInE1ELSQ_1EEEEEENS4_6LayoutINS5_IJNSA_ILi2EEESB_SB_EEENS5_IJSB_NSA_ILi0EEESW_EEEEENS5_IJNS4_10UnderscoreESZ_SZ_EEEEENS4_13SM90_TMA_LOADENS4_14ComposedLayoutINS4_7SwizzleILi3ELi4ELi3EEENS4_18smem_ptr_flag_bitsILi16EEENST_INS5_IJNSA_ILi8EEESG_EEENS5_IJSG_SB_EEEEEEEvNS4_8identityES12_S1C_vS1D_EENS_8epilogue10collective6detail29Sm90TmaWarpSpecializedAdapterINS1G_15DefaultEpilogueISI_SJ_SJ_NS1F_6thread17LinearCombinationISI_Li1EffLNS1K_9ScaleType4KindE0ELNS_15FloatRoundStyleE2ESI_EENS1_15EpilogueDefaultEEEEEvvEEEEvNT_6ParamsE)
        /*0020*/ 	.word	0x00000000
.L_19:


//--------------------- .nv.compat                --------------------------
	.section	.nv.compat,"",@"SHT_CUDA_COMPAT_INFO"
	.align	4
        /*0000*/ 	.byte	0x02, 0x09, 0x01, 0x00, 0x02, 0x02, 0x04, 0x00, 0x02, 0x05, 0x05, 0x00, 0x03, 0x07, 0x01, 0x01
        /*0010*/ 	.byte	0x02, 0x03, 0x01, 0x00, 0x02, 0x06, 0x01, 0x00, 0x04, 0x0b, 0x08, 0x00, 0x00, 0x00, 0x00, 0x00
        /*0020*/ 	.byte	0x00, 0x00, 0x00, 0x00


//--------------------- .nv.info._ZN7cutlass13device_kernelINS_4gemm6kernel13GemmUniversalIN4cute5tupleIJiiiiEEENS1_10collective13CollectiveMmaINS1_34MainloopSm90TmaGmmaWarpSpecializedILi3ENS5_IJNS4_1CILi1EEESB_SB_EEENS1_35KernelTmaWarpSpecializedCooperativeEEENS5_IJNSA_ILi128EEENSA_ILi64EEESF_EEENS_10bfloat16_tENS5_IJlSB_lEEESI_SJ_NS4_8TiledMMAINS4_8MMA_AtomIJNS4_4SM904GMMA27MMA_64x64x16_F32BF16BF16_SSILNSN_5MajorE0ELSP_0ELNSN_7ScaleInE1ELSQ_1EEEEEENS4_6LayoutINS5_IJNSA_ILi2EEESB_SB_EEENS5_IJSB_NSA_ILi0EEESW_EEEEENS5_IJNS4_10UnderscoreESZ_SZ_EEEEENS4_13SM90_TMA_LOADENS4_14ComposedLayoutINS4_7SwizzleILi3ELi4ELi3EEENS4_18smem_ptr_flag_bitsILi16EEENST_INS5_IJNSA_ILi8EEESG_EEENS5_IJSG_SB_EEEEEEEvNS4_8identityES12_S1C_vS1D_EENS_8epilogue10collective6detail29Sm90TmaWarpSpecializedAdapterINS1G_15DefaultEpilogueISI_SJ_SJ_NS1F_6thread17LinearCombinationISI_Li1EffLNS1K_9ScaleType4KindE0ELNS_15FloatRoundStyleE2ESI_EENS1_15EpilogueDefaultEEEEEvvEEEEvNT_6ParamsE --------------------------
	.section	.nv.info._ZN7cutlass13device_kernelINS_4gemm6kernel13GemmUniversalIN4cute5tupleIJiiiiEEENS1_10collective13CollectiveMmaINS1_34MainloopSm90TmaGmmaWarpSpecializedILi3ENS5_IJNS4_1CILi1EEESB_SB_EEENS1_35KernelTmaWarpSpecializedCooperativeEEENS5_IJNSA_ILi128EEENSA_ILi64EEESF_EEENS_10bfloat16_tENS5_IJlSB_lEEESI_SJ_NS4_8TiledMMAINS4_8MMA_AtomIJNS4_4SM904GMMA27MMA_64x64x16_F32BF16BF16_SSILNSN_5MajorE0ELSP_0ELNSN_7ScaleInE1ELSQ_1EEEEEENS4_6LayoutINS5_IJNSA_ILi2EEESB_SB_EEENS5_IJSB_NSA_ILi0EEESW_EEEEENS5_IJNS4_10UnderscoreESZ_SZ_EEEEENS4_13SM90_TMA_LOADENS4_14ComposedLayoutINS4_7SwizzleILi3ELi4ELi3EEENS4_18smem_ptr_flag_bitsILi16EEENST_INS5_IJNSA_ILi8EEESG_EEENS5_IJSG_SB_EEEEEEEvNS4_8identityES12_S1C_vS1D_EENS_8epilogue10collective6detail29Sm90TmaWarpSpecializedAdapterINS1G_15DefaultEpilogueISI_SJ_SJ_NS1F_6thread17LinearCombinationISI_Li1EffLNS1K_9ScaleType4KindE0ELNS_15FloatRoundStyleE2ESI_EENS1_15EpilogueDefaultEEEEEvvEEEEvNT_6ParamsE,"",@"SHT_CUDA_INFO"
	.sectionflags	@""
	.align	4


	//----- nvinfo : EIATTR_CUDA_API_VERSION
	.align		4
        /*0000*/ 	.byte	0x04, 0x37
        /*0002*/ 	.short	(.L_21 - .L_20)
.L_20:
        /*0004*/ 	.word	0x00000082


	//----- nvinfo : EIATTR_KPARAM_INFO
	.align		4
.L_21:
        /*0008*/ 	.byte	0x04, 0x17
        /*000a*/ 	.short	(.L_23 - .L_22)
.L_22:
        /*000c*/ 	.word	0x00000000
        /*0010*/ 	.short	0x0000
        /*0012*/ 	.short	0x0070
        /*0014*/ 	.byte	0x00, 0xf0, 0x01, 0x10


	//----- nvinfo : EIATTR_SPARSE_MMA_MASK
	.align		4
.L_23:
        /*0018*/ 	.byte	0x03, 0x50
        /*001a*/ 	.short	0x0000


	//----- nvinfo : EIATTR_MAXREG_COUNT
	.align		4
        /*001c*/ 	.byte	0x03, 0x1b
        /*001e*/ 	.short	0x00a8


	//----- nvinfo : EIATTR_NUM_BARRIERS
	.align		4
        /*0020*/ 	.byte	0x02, 0x4c
        /*0022*/ 	.byte	0x01
	.zero		1


	//----- nvinfo : EIATTR_EXTERNS
	.align		4
        /*0024*/ 	.byte	0x04, 0x0f
        /*0026*/ 	.short	(.L_25 - .L_24)


	//   ....[0]....
	.align		4
.L_24:
        /*0028*/ 	.word	index@(__assertfail)


	//----- nvinfo : EIATTR_MERCURY_ISA_VERSION
	.align		4
.L_25:
        /*002c*/ 	.byte	0x03, 0x5f
        /*002e*/ 	.short	0x0101


	//----- nvinfo : EIATTR_INT_WARP_WIDE_INSTR_OFFSETS
	.align		4
        /*0030*/ 	.byte	0x04, 0x31
        /*0032*/ 	.short	(.L_27 - .L_26)


	//   ....[0]....
.L_26:
        /*0034*/ 	.word	0x000003d0


	//   ....[1]....
        /*0038*/ 	.word	0x000003e0


	//   ....[2]....
        /*003c*/ 	.word	0x000004a0


	//----- nvinfo : EIATTR_COOP_GROUP_MASK_REGIDS
	.align		4
.L_27:
        /*0040*/ 	.byte	0x04, 0x29
        /*0042*/ 	.short	(.L_29 - .L_28)


	//   ....[0]....
.L_28:
        /*0044*/ 	.word	0xffffffff


	//   ....[1]....
        /*0048*/ 	.word	0xffffffff


	//   ....[2]....
        /*004c*/ 	.word	0xffffffff


	//   ....[3]....
        /*0050*/ 	.word	0xffffffff


	//   ....[4]....
        /*0054*/ 	.word	0xffffffff


	//----- nvinfo : EIATTR_COOP_GROUP_INSTR_OFFSETS
	.align		4
.L_29:
        /*0058*/ 	.byte	0x04, 0x28
        /*005a*/ 	.short	(.L_31 - .L_30)


	//   ....[0]....
.L_30:
        /*005c*/ 	.word	0x00000060


	//   ....[1]....
        /*0060*/ 	.word	0x00000070


	//   ....[2]....
        /*0064*/ 	.word	0x00000130


	//   ....[3]....
        /*0068*/ 	.word	0x000002a0


	//   ....[4]....
        /*006c*/ 	.word	0x000011a0


	//----- nvinfo : EIATTR_REG_RECONFIG
	.align		4
.L_31:
        /*0070*/ 	.byte	0x01, 0x54
	.zero		2


	//----- nvinfo : EIATTR_SYSCALL_OFFSETS
	.align		4
        /*0074*/ 	.byte	0x04, 0x46
        /*0076*/ 	.short	(.L_33 - .L_32)


	//   ....[0]....
.L_32:
        /*0078*/ 	.word	0x00001390


	//----- nvinfo : EIATTR_MBARRIER_INSTR_OFFSETS
	.align		4
.L_33:
        /*007c*/ 	.byte	0x04, 0x39
        /*007e*/ 	.short	(.L_35 - .L_34)


	//   ....[0]....
.L_34:
        /*0080*/ 	.word	0x00000230
        /*0084*/ 	.word	0x000000ff
        /*0088*/ 	.word	0x00000000
        /*008c*/ 	.short	0x0100
        /*008e*/ 	.byte	0x08
	.zero		1


	//   ....[1]....
        /*0090*/ 	.word	0x00000240
        /*0094*/ 	.word	0x000000ff
        /*0098*/ 	.word	0x00000018
        /*009c*/ 	.short	0x0100
        /*009e*/ 	.byte	0x08
	.zero		1


	//   ....[2]....
        /*00a0*/ 	.word	0x00000250
        /*00a4*/ 	.word	0x000000ff
        /*00a8*/ 	.word	0x00000008
        /*00ac*/ 	.short	0x0100
        /*00ae*/ 	.byte	0x08
	.zero		1


	//   ....[3]....
        /*00b0*/ 	.word	0x00000260
        /*00b4*/ 	.word	0x000000ff
        /*00b8*/ 	.word	0x00000020
        /*00bc*/ 	.short	0x0100
        /*00be*/ 	.byte	0x08
	.zero		1


	//   ....[4]....
        /*00c0*/ 	.word	0x00000270
        /*00c4*/ 	.word	0x000000ff
        /*00c8*/ 	.word	0x00000010
        /*00cc*/ 	.short	0x0100
        /*00ce*/ 	.byte	0x08
	.zero		1


	//   ....[5]....
        /*00d0*/ 	.word	0x00000280
        /*00d4*/ 	.word	0x000000ff
        /*00d8*/ 	.word	0x00000028
        /*00dc*/ 	.short	0x0100
        /*00de*/ 	.byte	0x08
	.zero		1


	//   ....[6]....
        /*00e0*/ 	.word	0x00000520
        /*00e4*/ 	.word	0x000000ff
        /*00e8*/ 	.word	0x00000040
        /*00ec*/ 	.short	0x0100
        /*00ee*/ 	.byte	0x08
	.zero		1


	//   ....[7]....
        /*00f0*/ 	.word	0x000005a0
        /*00f4*/ 	.word	0x000000ff
        /*00f8*/ 	.word	0x00000048
        /*00fc*/ 	.short	0x0100
        /*00fe*/ 	.byte	0x08
	.zero		1


	//   ....[8]....
        /*0100*/ 	.word	0x00001410
        /*0104*/ 	.word	0x00000003
        /*0108*/ 	.word	0x00000000
        /*010c*/ 	.short	0x010a
        /*010e*/ 	.byte	0x3f
	.zero		1


	//   ....[9]....
        /*0110*/ 	.word	0x00001470
        /*0114*/ 	.word	0x00000003
        /*0118*/ 	.word	0x00000000
        /*011c*/ 	.short	0x010a
        /*011e*/ 	.byte	0x3f
	.zero		1


	//   ....[10]....
        /*0120*/ 	.word	0x00001980
        /*0124*/ 	.word	0x000000ff
        /*0128*/ 	.word	0x00000000
        /*012c*/ 	.short	0x010a
        /*012e*/ 	.byte	0x08
	.zero		1


	//   ....[11]....
        /*0130*/ 	.word	0x000019c0
        /*0134*/ 	.word	0x000000ff
        /*0138*/ 	.word	0x00000000
        /*013c*/ 	.short	0x010a
        /*013e*/ 	.byte	0x08
	.zero		1


	//   ....[12]....
        /*0140*/ 	.word	0x00001de0
        /*0144*/ 	.word	0x000000ff
        /*0148*/ 	.word	0x00000000
        /*014c*/ 	.short	0x0101
        /*014e*/ 	.byte	0x07
	.zero		1


	//   ....[13]....
        /*0150*/ 	.word	0x00001fc0
        /*0154*/ 	.word	0x000000ff
        /*0158*/ 	.word	0x00000000
        /*015c*/ 	.short	0x0101
        /*015e*/ 	.byte	0x06
	.zero		1


	//   ....[14]....
        /*0160*/ 	.word	0x00005380
        /*0164*/ 	.word	0x0000000e
        /*0168*/ 	.word	0x00000018
        /*016c*/ 	.short	0x010a
        /*016e*/ 	.byte	0x3f
	.zero		1


	//   ....[15]....
        /*0170*/ 	.word	0x000057d0
        /*0174*/ 	.word	0x00000006
        /*0178*/ 	.word	0x00000048
        /*017c*/ 	.short	0x0101
        /*017e*/ 	.byte	0x3f
	.zero		1


	//   ....[16]....
        /*0180*/ 	.word	0x00005ef0
        /*0184*/ 	.word	0x00000007
        /*0188*/ 	.word	0x00000000
        /*018c*/ 	.short	0x010a
        /*018e*/ 	.byte	0x3f
	.zero		1


	//   ....[17]....
        /*0190*/ 	.word	0x00005f70
        /*0194*/ 	.word	0x00000009
        /*0198*/ 	.word	0x00000000
        /*019c*/ 	.short	0x010a
        /*019e*/ 	.byte	0x3f
	.zero		1


	//   ....[18]....
        /*01a0*/ 	.word	0x00006000
        /*01a4*/ 	.word	0x00000003
        /*01a8*/ 	.word	0x00000000
        /*01ac*/ 	.short	0x010a
        /*01ae*/ 	.byte	0x3f
	.zero		1


	//   ....[19]....
        /*01b0*/ 	.word	0x00006060
        /*01b4*/ 	.word	0x00000003
        /*01b8*/ 	.word	0x00000000
        /*01bc*/ 	.short	0x010a
        /*01be*/ 	.byte	0x3f
	.zero		1


	//   ....[20]....
        /*01c0*/ 	.word	0x000060c0
        /*01c4*/ 	.word	0x00000004
        /*01c8*/ 	.word	0x00000000
        /*01cc*/ 	.short	0x010a
        /*01ce*/ 	.byte	0x3f
	.zero		1


	//   ....[21]....
        /*01d0*/ 	.word	0x00006190
        /*01d4*/ 	.word	0x0000000e
        /*01d8*/ 	.word	0x00000018
        /*01dc*/ 	.short	0x010a
        /*01de*/ 	.byte	0x3f
	.zero		1


	//   ....[22]....
        /*01e0*/ 	.word	0x00006260
        /*01e4*/ 	.word	0x00000007
        /*01e8*/ 	.word	0x00000000
        /*01ec*/ 	.short	0x010a
        /*01ee*/ 	.byte	0x3f
	.zero		1


	//   ....[23]....
        /*01f0*/ 	.word	0x000062b0
        /*01f4*/ 	.word	0x00000009
        /*01f8*/ 	.word	0x00000000
        /*01fc*/ 	.short	0x010a
        /*01fe*/ 	.byte	0x3f
	.zero		1


	//----- nvinfo : EIATTR_NUM_MBARRIERS
	.align		4
.L_35:
        /*0200*/ 	.byte	0x03, 0x38
        /*0202*/ 	.short	0x0008


	//----- nvinfo : EIATTR_EXIT_INSTR_OFFSETS
	.align		4
        /*0204*/ 	.byte	0x04, 0x1c
        /*0206*/ 	.short	(.L_37 - .L_36)


	//   ....[0]....
.L_36:
        /*0208*/ 	.word	0x00000640


	//   ....[1]....
        /*020c*/ 	.word	0x00000f00


	//   ....[2]....
        /*0210*/ 	.word	0x00004a60


	//   ....[3]....
        /*0214*/ 	.word	0x00005090


	//   ....[4]....
        /*0218*/ 	.word	0x00006050


	//----- nvinfo : EIATTR_MAX_THREADS
	.align		4
.L_37:
        /*021c*/ 	.byte	0x04, 0x05
        /*021e*/ 	.short	(.L_39 - .L_38)
.L_38:
        /*0220*/ 	.word	0x00000180
        /*0224*/ 	.word	0x00000001
        /*0228*/ 	.word	0x00000001


	//----- nvinfo : EIATTR_CRS_STACK_SIZE
	.align		4
.L_39:
        /*022c*/ 	.byte	0x04, 0x1e
        /*022e*/ 	.short	(.L_41 - .L_40)
.L_40:
        /*0230*/ 	.word	0x00000000


	//----- nvinfo : EIATTR_CBANK_PARAM_SIZE
	.align		4
.L_41:
        /*0234*/ 	.byte	0x03, 0x19
        /*0236*/ 	.short	0x0470


	//----- nvinfo : EIATTR_PARAM_CBANK
	.align		4
        /*0238*/ 	.byte	0x04, 0x0a
        /*023a*/ 	.short	(.L_43 - .L_42)
	.align		4
.L_42:
        /*023c*/ 	.word	index@(.nv.constant0._ZN7cutlass13device_kernelINS_4gemm6kernel13GemmUniversalIN4cute5tupleIJiiiiEEENS1_10collective13CollectiveMmaINS1_34MainloopSm90TmaGmmaWarpSpecializedILi3ENS5_IJNS4_1CILi1EEESB_SB_EEENS1_35KernelTmaWarpSpecializedCooperativeEEENS5_IJNSA_ILi128EEENSA_ILi64EEESF_EEENS_10bfloat16_tENS5_IJlSB_lEEESI_SJ_NS4_8TiledMMAINS4_8MMA_AtomIJNS4_4SM904GMMA27MMA_64x64x16_F32BF16BF16_SSILNSN_5MajorE0ELSP_0ELNSN_7ScaleInE1ELSQ_1EEEEEENS4_6LayoutINS5_IJNSA_ILi2EEESB_SB_EEENS5_IJSB_NSA_ILi0EEESW_EEEEENS5_IJNS4_10UnderscoreESZ_SZ_EEEEENS4_13SM90_TMA_LOADENS4_14ComposedLayoutINS4_7SwizzleILi3ELi4ELi3EEENS4_18smem_ptr_flag_bitsILi16EEENST_INS5_IJNSA_ILi8EEESG_EEENS5_IJSG_SB_EEEEEEEvNS4_8identityES12_S1C_vS1D_EENS_8epilogue10collective6detail29Sm90TmaWarpSpecializedAdapterINS1G_15DefaultEpilogueISI_SJ_SJ_NS1F_6thread17LinearCombinationISI_Li1EffLNS1K_9ScaleType4KindE0ELNS_15FloatRoundStyleE2ESI_EENS1_15EpilogueDefaultEEEEEvvEEEEvNT_6ParamsE)
        /*0240*/ 	.short	0x0210
        /*0242*/ 	.short	0x0470


	//----- nvinfo : EIATTR_SW_WAR
	.align		4
.L_43:
        /*0244*/ 	.byte	0x04, 0x36
        /*0246*/ 	.short	(.L_45 - .L_44)
.L_44:
        /*0248*/ 	.word	0x00000008
.L_45:


//--------------------- .nv.callgraph             --------------------------
	.section	.nv.callgraph,"",@"SHT_CUDA_CALLGRAPH"
	.align	4
	.sectionentsize	8
	.align		4
        /*0000*/ 	.word	0x00000000
	.align		4
        /*0004*/ 	.word	0xffffffff
	.align		4
        /*0008*/ 	.word	index@(_ZN7cutlass13device_kernelINS_4gemm6kernel13GemmUniversalIN4cute5tupleIJiiiiEEENS1_10collective13CollectiveMmaINS1_34MainloopSm90TmaGmmaWarpSpecializedILi3ENS5_IJNS4_1CILi1EEESB_SB_EEENS1_35KernelTmaWarpSpecializedCooperativeEEENS5_IJNSA_ILi128EEENSA_ILi64EEESF_EEENS_10bfloat16_tENS5_IJlSB_lEEESI_SJ_NS4_8TiledMMAINS4_8MMA_AtomIJNS4_4SM904GMMA27MMA_64x64x16_F32BF16BF16_SSILNSN_5MajorE0ELSP_0ELNSN_7ScaleInE1ELSQ_1EEEEEENS4_6LayoutINS5_IJNSA_ILi2EEESB_SB_EEENS5_IJSB_NSA_ILi0EEESW_EEEEENS5_IJNS4_10UnderscoreESZ_SZ_EEEEENS4_13SM90_TMA_LOADENS4_14ComposedLayoutINS4_7SwizzleILi3ELi4ELi3EEENS4_18smem_ptr_flag_bitsILi16EEENST_INS5_IJNSA_ILi8EEESG_EEENS5_IJSG_SB_EEEEEEEvNS4_8identityES12_S1C_vS1D_EENS_8epilogue10collective6detail29Sm90TmaWarpSpecializedAdapterINS1G_15DefaultEpilogueISI_SJ_SJ_NS1F_6thread17LinearCombinationISI_Li1EffLNS1K_9ScaleType4KindE0ELNS_15FloatRoundStyleE2ESI_EENS1_15EpilogueDefaultEEEEEvvEEEEvNT_6ParamsE)
	.align		4
        /*000c*/ 	.word	index@(__assertfail)
	.align		4
        /*0010*/ 	.word	0x00000000
	.align		4
        /*0014*/ 	.word	0xfffffffe
	.align		4
        /*0018*/ 	.word	0x00000000
	.align		4
        /*001c*/ 	.word	0xfffffffd
	.align		4
        /*0020*/ 	.word	0x00000000
	.align		4
        /*0024*/ 	.word	0xfffffffc


//--------------------- .nv.constant4             --------------------------
	.section	.nv.constant4,"a",@progbits
	.align	8
	.align		8
.nv.constant4:
        /*0000*/ 	.dword	__assertfail
	.align		8
        /*0008*/ 	.dword	__unnamed_1
	.align		8
        /*0010*/ 	.dword	_ZN39_INTERNAL_38401d43_4_k_cu_f55d775d_27274cuda3std3__45__cpo5beginE
	.align		8
        /*0018*/ 	.dword	_ZN39_INTERNAL_38401d43_4_k_cu_f55d775d_27274cuda3std3__45__cpo3endE
	.align		8
        /*0020*/ 	.dword	_ZN39_INTERNAL_38401d43_4_k_cu_f55d775d_27274cuda3std3__45__cpo6cbeginE
	.align		8
        /*0028*/ 	.dword	_ZN39_INTERNAL_38401d43_4_k_cu_f55d775d_27274cuda3std3__45__cpo4cendE
	.align		8
        /*0030*/ 	.dword	_ZN39_INTERNAL_38401d43_4_k_cu_f55d775d_27274cuda3std3__441_GLOBAL__N__38401d43_4_k_cu_f55d775d_27276ignoreE
	.align		8
        /*0038*/ 	.dword	_ZN39_INTERNAL_38401d43_4_k_cu_f55d775d_27274cuda3std3__419piecewise_constructE
	.align		8
        /*0040*/ 	.dword	_ZN39_INTERNAL_38401d43_4_k_cu_f55d775d_27274cuda3std3__48in_placeE
	.align		8
        /*0048*/ 	.dword	_ZN39_INTERNAL_38401d43_4_k_cu_f55d775d_27274cuda3std6ranges3__45__cpo4swapE
	.align		8
        /*0050*/ 	.dword	_ZN39_INTERNAL_38401d43_4_k_cu_f55d775d_27274cuda3std6ranges3__45__cpo9iter_moveE
	.align		8
        /*0058*/ 	.dword	_ZN39_INTERNAL_38401d43_4_k_cu_f55d775d_27274cute7productE
	.align		8
        /*0060*/ 	.dword	_ZN39_INTERNAL_38401d43_4_k_cu_f55d775d_27274cute1_E
	.align		8
        /*0068*/ 	.dword	$str$22
	.align		8
        /*0070*/ 	.dword	$str$23


//--------------------- .text._ZN7cutlass13device_kernelINS_4gemm6kernel13GemmUniversalIN4cute5tupleIJiiiiEEENS1_10collective13CollectiveMmaINS1_34MainloopSm90TmaGmmaWarpSpecializedILi3ENS5_IJNS4_1CILi1EEESB_SB_EEENS1_35KernelTmaWarpSpecializedCooperativeEEENS5_IJNSA_ILi128EEENSA_ILi64EEESF_EEENS_10bfloat16_tENS5_IJlSB_lEEESI_SJ_NS4_8TiledMMAINS4_8MMA_AtomIJNS4_4SM904GMMA27MMA_64x64x16_F32BF16BF16_SSILNSN_5MajorE0ELSP_0ELNSN_7ScaleInE1ELSQ_1EEEEEENS4_6LayoutINS5_IJNSA_ILi2EEESB_SB_EEENS5_IJSB_NSA_ILi0EEESW_EEEEENS5_IJNS4_10UnderscoreESZ_SZ_EEEEENS4_13SM90_TMA_LOADENS4_14ComposedLayoutINS4_7SwizzleILi3ELi4ELi3EEENS4_18smem_ptr_flag_bitsILi16EEENST_INS5_IJNSA_ILi8EEESG_EEENS5_IJSG_SB_EEEEEEEvNS4_8identityES12_S1C_vS1D_EENS_8epilogue10collective6detail29Sm90TmaWarpSpecializedAdapterINS1G_15DefaultEpilogueISI_SJ_SJ_NS1F_6thread17LinearCombinationISI_Li1EffLNS1K_9ScaleType4KindE0ELNS_15FloatRoundStyleE2ESI_EENS1_15EpilogueDefaultEEEEEvvEEEEvNT_6ParamsE --------------------------
	.section	.text._ZN7cutlass13device_kernelINS_4gemm6kernel13GemmUniversalIN4cute5tupleIJiiiiEEENS1_10collective13CollectiveMmaINS1_34MainloopSm90TmaGmmaWarpSpecializedILi3ENS5_IJNS4_1CILi1EEESB_SB_EEENS1_35KernelTmaWarpSpecializedCooperativeEEENS5_IJNSA_ILi128EEENSA_ILi64EEESF_EEENS_10bfloat16_tENS5_IJlSB_lEEESI_SJ_NS4_8TiledMMAINS4_8MMA_AtomIJNS4_4SM904GMMA27MMA_64x64x16_F32BF16BF16_SSILNSN_5MajorE0ELSP_0ELNSN_7ScaleInE1ELSQ_1EEEEEENS4_6LayoutINS5_IJNSA_ILi2EEESB_SB_EEENS5_IJSB_NSA_ILi0EEESW_EEEEENS5_IJNS4_10UnderscoreESZ_SZ_EEEEENS4_13SM90_TMA_LOADENS4_14ComposedLayoutINS4_7SwizzleILi3ELi4ELi3EEENS4_18smem_ptr_flag_bitsILi16EEENST_INS5_IJNSA_ILi8EEESG_EEENS5_IJSG_SB_EEEEEEEvNS4_8identityES12_S1C_vS1D_EENS_8epilogue10collective6detail29Sm90TmaWarpSpecializedAdapterINS1G_15DefaultEpilogueISI_SJ_SJ_NS1F_6thread17LinearCombinationISI_Li1EffLNS1K_9ScaleType4KindE0ELNS_15FloatRoundStyleE2ESI_EENS1_15EpilogueDefaultEEEEEvvEEEEvNT_6ParamsE,"ax",@progbits
	.align	128
.text._ZN7cutlass13device_kernelINS_4gemm6kernel13GemmUniversalIN4cute5tupleIJiiiiEEENS1_10collective13CollectiveMmaINS1_34MainloopSm90TmaGmmaWarpSpecializedILi3ENS5_IJNS4_1CILi1EEESB_SB_EEENS1_35KernelTmaWarpSpecializedCooperativeEEENS5_IJNSA_ILi128EEENSA_ILi64EEESF_EEENS_10bfloat16_tENS5_IJlSB_lEEESI_SJ_NS4_8TiledMMAINS4_8MMA_AtomIJNS4_4SM904GMMA27MMA_64x64x16_F32BF16BF16_SSILNSN_5MajorE0ELSP_0ELNSN_7ScaleInE1ELSQ_1EEEEEENS4_6LayoutINS5_IJNSA_ILi2EEESB_SB_EEENS5_IJSB_NSA_ILi0EEESW_EEEEENS5_IJNS4_10UnderscoreESZ_SZ_EEEEENS4_13SM90_TMA_LOADENS4_14ComposedLayoutINS4_7SwizzleILi3ELi4ELi3EEENS4_18smem_ptr_flag_bitsILi16EEENST_INS5_IJNSA_ILi8EEESG_EEENS5_IJSG_SB_EEEEEEEvNS4_8identityES12_S1C_vS1D_EENS_8epilogue10collective6detail29Sm90TmaWarpSpecializedAdapterINS1G_15DefaultEpilogueISI_SJ_SJ_NS1F_6thread17LinearCombinationISI_Li1EffLNS1K_9ScaleType4KindE0ELNS_15FloatRoundStyleE2ESI_EENS1_15EpilogueDefaultEEEEEvvEEEEvNT_6ParamsE:
        .type           _ZN7cutlass13device_kernelINS_4gemm6kernel13GemmUniversalIN4cute5tupleIJiiiiEEENS1_10collective13CollectiveMmaINS1_34MainloopSm90TmaGmmaWarpSpecializedILi3ENS5_IJNS4_1CILi1EEESB_SB_EEENS1_35KernelTmaWarpSpecializedCooperativeEEENS5_IJNSA_ILi128EEENSA_ILi64EEESF_EEENS_10bfloat16_tENS5_IJlSB_lEEESI_SJ_NS4_8TiledMMAINS4_8MMA_AtomIJNS4_4SM904GMMA27MMA_64x64x16_F32BF16BF16_SSILNSN_5MajorE0ELSP_0ELNSN_7ScaleInE1ELSQ_1EEEEEENS4_6LayoutINS5_IJNSA_ILi2EEESB_SB_EEENS5_IJSB_NSA_ILi0EEESW_EEEEENS5_IJNS4_10UnderscoreESZ_SZ_EEEEENS4_13SM90_TMA_LOADENS4_14ComposedLayoutINS4_7SwizzleILi3ELi4ELi3EEENS4_18smem_ptr_flag_bitsILi16EEENST_INS5_IJNSA_ILi8EEESG_EEENS5_IJSG_SB_EEEEEEEvNS4_8identityES12_S1C_vS1D_EENS_8epilogue10collective6detail29Sm90TmaWarpSpecializedAdapterINS1G_15DefaultEpilogueISI_SJ_SJ_NS1F_6thread17LinearCombinationISI_Li1EffLNS1K_9ScaleType4KindE0ELNS_15FloatRoundStyleE2ESI_EENS1_15EpilogueDefaultEEEEEvvEEEEvNT_6ParamsE,@function
        .size           _ZN7cutlass13device_kernelINS_4gemm6kernel13GemmUniversalIN4cute5tupleIJiiiiEEENS1_10collective13CollectiveMmaINS1_34MainloopSm90TmaGmmaWarpSpecializedILi3ENS5_IJNS4_1CILi1EEESB_SB_EEENS1_35KernelTmaWarpSpecializedCooperativeEEENS5_IJNSA_ILi128EEENSA_ILi64EEESF_EEENS_10bfloat16_tENS5_IJlSB_lEEESI_SJ_NS4_8TiledMMAINS4_8MMA_AtomIJNS4_4SM904GMMA27MMA_64x64x16_F32BF16BF16_SSILNSN_5MajorE0ELSP_0ELNSN_7ScaleInE1ELSQ_1EEEEEENS4_6LayoutINS5_IJNSA_ILi2EEESB_SB_EEENS5_IJSB_NSA_ILi0EEESW_EEEEENS5_IJNS4_10UnderscoreESZ_SZ_EEEEENS4_13SM90_TMA_LOADENS4_14ComposedLayoutINS4_7SwizzleILi3ELi4ELi3EEENS4_18smem_ptr_flag_bitsILi16EEENST_INS5_IJNSA_ILi8EEESG_EEENS5_IJSG_SB_EEEEEEEvNS4_8identityES12_S1C_vS1D_EENS_8epilogue10collective6detail29Sm90TmaWarpSpecializedAdapterINS1G_15DefaultEpilogueISI_SJ_SJ_NS1F_6thread17LinearCombinationISI_Li1EffLNS1K_9ScaleType4KindE0ELNS_15FloatRoundStyleE2ESI_EENS1_15EpilogueDefaultEEEEEvvEEEEvNT_6ParamsE,(.L_x_128 - _ZN7cutlass13device_kernelINS_4gemm6kernel13GemmUniversalIN4cute5tupleIJiiiiEEENS1_10collective13CollectiveMmaINS1_34MainloopSm90TmaGmmaWarpSpecializedILi3ENS5_IJNS4_1CILi1EEESB_SB_EEENS1_35KernelTmaWarpSpecializedCooperativeEEENS5_IJNSA_ILi128EEENSA_ILi64EEESF_EEENS_10bfloat16_tENS5_IJlSB_lEEESI_SJ_NS4_8TiledMMAINS4_8MMA_AtomIJNS4_4SM904GMMA27MMA_64x64x16_F32BF16BF16_SSILNSN_5MajorE0ELSP_0ELNSN_7ScaleInE1ELSQ_1EEEEEENS4_6LayoutINS5_IJNSA_ILi2EEESB_SB_EEENS5_IJSB_NSA_ILi0EEESW_EEEEENS5_IJNS4_10UnderscoreESZ_SZ_EEEEENS4_13SM90_TMA_LOADENS4_14ComposedLayoutINS4_7SwizzleILi3ELi4ELi3EEENS4_18smem_ptr_flag_bitsILi16EEENST_INS5_IJNSA_ILi8EEESG_EEENS5_IJSG_SB_EEEEEEEvNS4_8identityES12_S1C_vS1D_EENS_8epilogue10collective6detail29Sm90TmaWarpSpecializedAdapterINS1G_15DefaultEpilogueISI_SJ_SJ_NS1F_6thread17LinearCombinationISI_Li1EffLNS1K_9ScaleType4KindE0ELNS_15FloatRoundStyleE2ESI_EENS1_15EpilogueDefaultEEEEEvvEEEEvNT_6ParamsE)
        .other          _ZN7cutlass13device_kernelINS_4gemm6kernel13GemmUniversalIN4cute5tupleIJiiiiEEENS1_10collective13CollectiveMmaINS1_34MainloopSm90TmaGmmaWarpSpecializedILi3ENS5_IJNS4_1CILi1EEESB_SB_EEENS1_35KernelTmaWarpSpecializedCooperativeEEENS5_IJNSA_ILi128EEENSA_ILi64EEESF_EEENS_10bfloat16_tENS5_IJlSB_lEEESI_SJ_NS4_8TiledMMAINS4_8MMA_AtomIJNS4_4SM904GMMA27MMA_64x64x16_F32BF16BF16_SSILNSN_5MajorE0ELSP_0ELNSN_7ScaleInE1ELSQ_1EEEEEENS4_6LayoutINS5_IJNSA_ILi2EEESB_SB_EEENS5_IJSB_NSA_ILi0EEESW_EEEEENS5_IJNS4_10UnderscoreESZ_SZ_EEEEENS4_13SM90_TMA_LOADENS4_14ComposedLayoutINS4_7SwizzleILi3ELi4ELi3EEENS4_18smem_ptr_flag_bitsILi16EEENST_INS5_IJNSA_ILi8EEESG_EEENS5_IJSG_SB_EEEEEEEvNS4_8identityES12_S1C_vS1D_EENS_8epilogue10collective6detail29Sm90TmaWarpSpecializedAdapterINS1G_15DefaultEpilogueISI_SJ_SJ_NS1F_6thread17LinearCombinationISI_Li1EffLNS1K_9ScaleType4KindE0ELNS_15FloatRoundStyleE2ESI_EENS1_15EpilogueDefaultEEEEEvvEEEEvNT_6ParamsE,@"STO_CUDA_ENTRY STV_DEFAULT"
_ZN7cutlass13device_kernelINS_4gemm6kernel13GemmUniversalIN4cute5tupleIJiiiiEEENS1_10collective13CollectiveMmaINS1_34MainloopSm90TmaGmmaWarpSpecializedILi3ENS5_IJNS4_1CILi1EEESB_SB_EEENS1_35KernelTmaWarpSpecializedCooperativeEEENS5_IJNSA_ILi128EEENSA_ILi64EEESF_EEENS_10bfloat16_tENS5_IJlSB_lEEESI_SJ_NS4_8TiledMMAINS4_8MMA_AtomIJNS4_4SM904GMMA27MMA_64x64x16_F32BF16BF16_SSILNSN_5MajorE0ELSP_0ELNSN_7ScaleInE1ELSQ_1EEEEEENS4_6LayoutINS5_IJNSA_ILi2EEESB_SB_EEENS5_IJSB_NSA_ILi0EEESW_EEEEENS5_IJNS4_10UnderscoreESZ_SZ_EEEEENS4_13SM90_TMA_LOADENS4_14ComposedLayoutINS4_7SwizzleILi3ELi4ELi3EEENS4_18smem_ptr_flag_bitsILi16EEENST_INS5_IJNSA_ILi8EEESG_EEENS5_IJSG_SB_EEEEEEEvNS4_8identityES12_S1C_vS1D_EENS_8epilogue10collective6detail29Sm90TmaWarpSpecializedAdapterINS1G_15DefaultEpilogueISI_SJ_SJ_NS1F_6thread17LinearCombinationISI_Li1EffLNS1K_9ScaleType4KindE0ELNS_15FloatRoundStyleE2ESI_EENS1_15EpilogueDefaultEEEEEvvEEEEvNT_6ParamsE:
[----:B------:R-:W0:Y:S01]  /*0000*/  LDC R1, c[0x0][0x28] ;  /* 0x00000a00ff017b82 */ /* 0x000e220000000800 */
[----:B------:R-:W1:Y:S01]  /*0010*/  S2R R3, SR_TID.X ;  /* 0x0000000000037919 */ /* 0x000e620000002100 */
[----:B------:R-:W-:Y:S01]  /*0020*/  ELECT P0, URZ, PT ;  /* 0x00000000003f782f */ /* 0x000fe20003800000 */
[----:B------:R-:W-:Y:S01]  /*0030*/  BSSY B0, `(.L_x_0) ;  /* 0x000000f000007945 */ /* 0x000fe20003800000 */
[--C-:B-1----:R-:W-:Y:S02]  /*0040*/  SHF.R.U32.HI R0, RZ, 0x5, R3.reuse ;  /* 0x00000005ff007819 */ /* 0x102fe40000011603 */
[----:B------:R-:W-:-:S03]  /*0050*/  SHF.R.U32.HI R14, RZ, 0x7, R3 ;  /* 0x00000007ff0e7819 */ /* 0x000fc60000011603 */
[----:B------:R-:W1:Y:S04]  /*0060*/  SHFL.IDX PT, R4, R0, RZ, 0x1f ;  /* 0x00001fff00047589 */ /* 0x000e6800000e0000 */
[----:B------:R2:W3:Y:S01]  /*0070*/  SHFL.IDX PT, R10, R14, RZ, 0x1f ;  /* 0x00001fff0e0a7589 */ /* 0x0004e200000e0000 */
[----:B-1----:R-:W-:-:S13]  /*0080*/  ISETP.NE.OR P0, PT, R4, RZ, !P0 ;  /* 0x000000ff0400720c */ /* 0x002fda0004705670 */
[----:B0-23--:R-:W-:Y:S05]  /*0090*/  @P0 BRA `(.L_x_1) ;  /* 0x0000000000200947 */ /* 0x00dfea0003800000 */
[----:B------:R-:W-:Y:S02]  /*00a0*/  ULDC.64 UR4, c[0x0][0x198] ;  /* 0x0000660000047ab9 */ /* 0x000fe40000000a00 */
[----:B------:R-:W-:Y:S02]  /*00b0*/  UIADD3 UR6, UP0, UR4, 0xf0, URZ ;  /* 0x000000f004067890 */ /* 0x000fe4000ff1e03f */
[----:B------:R-:W-:Y:S02]  /*00c0*/  UIADD3 UR4, UP1, UR4, 0x1f0, URZ ;  /* 0x000001f004047890 */ /* 0x000fe4000ff3e03f */
[----:B------:R-:W-:Y:S02]  /*00d0*/  UIADD3.X UR7, URZ, UR5, URZ, UP0, !UPT ;  /* 0x000000053f077290 */ /* 0x000fe400087fe43f */
[----:B------:R-:W-:-:S07]  /*00e0*/  UIADD3.X UR5, URZ, UR5, URZ, UP1, !UPT ;  /* 0x000000053f057290 */ /* 0x000fce0008ffe43f */
[----:B------:R0:W-:Y:S02]  /*00f0*/  UTMACCTL.PF [UR6] ;  /* 0x00000000060079b9 */ /* 0x0001e40008040000 */
[----:B------:R0:W-:Y:S02]  /*0100*/  UTMACCTL.PF [UR4] ;  /* 0x00000000040079b9 */ /* 0x0001e40008040000 */
[----:B0-----:R-:W-:Y:S01]  /*0110*/  NOP ;  /* 0x0000000000007918 */ /* 0x001fe20000000000 */
.L_x_1:
[----:B------:R-:W-:Y:S05]  /*0120*/  BSYNC B0 ;  /* 0x0000000000007941 */ /* 0x000fea0003800000 */
.L_x_0:
[----:B------:R-:W0:Y:S02]  /*0130*/  SHFL.IDX PT, R2, R0, RZ, 0x1f ;  /* 0x00001fff00027589 */ /* 0x000e2400000e0000 */
[----:B0-----:R-:W-:-:S13]  /*0140*/  ISETP.NE.AND P0, PT, R2, RZ, PT ;  /* 0x000000ff0200720c */ /* 0x001fda0003f05270 */
[----:B------:R-:W-:Y:S05]  /*0150*/  @P0 BRA `(.L_x_2) ;  /* 0x0000000000500947 */ /* 0x000fea0003800000 */
[----:B------:R-:W0:Y:S01]  /*0160*/  S2UR UR8, SR_CgaCtaId ;  /* 0x00000000000879c3 */ /* 0x000e220000008800 */
[----:B------:R-:W-:Y:S01]  /*0170*/  UMOV UR4, 0x400 ;  /* 0x0000040000047882 */ /* 0x000fe20000000000 */
[----:B------:R-:W-:Y:S01]  /*0180*/  UMOV UR5, 0x1 ;  /* 0x0000000100057882 */ /* 0x000fe20000000000 */
[----:B------:R-:W-:Y:S01]  /*0190*/  UMOV UR6, 0x100 ;  /* 0x0000010000067882 */ /* 0x000fe20000000000 */
[----:B------:R-:W-:Y:S01]  /*01a0*/  ELECT P0, URZ, PT ;  /* 0x00000000003f782f */ /* 0x000fe20003800000 */
[----:B------:R-:W-:-:S04]  /*01b0*/  UIADD3 UR6, -UR6, 0x100000, URZ ;  /* 0x0010000006067890 */ /* 0x000fc8000fffe13f */
[----:B------:R-:W-:Y:S02]  /*01c0*/  USHF.L.U32 UR7, UR6, 0xb, URZ ;  /* 0x0000000b06077899 */ /* 0x000fe4000800063f */
[----:B------:R-:W-:Y:S02]  /*01d0*/  USHF.L.U32 UR6, UR6, 0x1, URZ ;  /* 0x0000000106067899 */ /* 0x000fe4000800063f */
[----:B0-----:R-:W-:Y:S02]  /*01e0*/  ULEA UR8, UR8, UR4, 0x18 ;  /* 0x0000000408087291 */ /* 0x001fe4000f8ec03f */
[----:B------:R-:W-:-:S04]  /*01f0*/  UIADD3 UR4, -UR5, 0x100000, URZ ;  /* 0x0010000005047890 */ /* 0x000fc8000fffe13f */
[----:B------:R-:W-:Y:S02]  /*0200*/  USHF.L.U32 UR5, UR4, 0xb, URZ ;  /* 0x0000000b04057899 */ /* 0x000fe4000800063f */
[----:B------:R-:W-:Y:S01]  /*0210*/  USHF.L.U32 UR4, UR4, 0x1, URZ ;  /* 0x0000000104047899 */ /* 0x000fe2000800063f */
[----:B------:R-:W0:Y:S11]  /*0220*/  FENCE.VIEW.ASYNC.S ;  /* 0x00000000000073c6 */ /* 0x000e360000000000 */
[----:B0-----:R0:W1:Y:S01]  /*0230*/  SYNCS.EXCH.64 URZ, [UR8], UR4 ;  /* 0x00000004083f75b2 */ /* 0x0010620008000100 */
[----:B------:R0:W2:Y:S01]  /*0240*/  SYNCS.EXCH.64 URZ, [UR8+0x18], UR6 ;  /* 0x00001806083f75b2 */ /* 0x0000a20008000100 */
[----:B------:R0:W3:Y:S01]  /*0250*/  SYNCS.EXCH.64 URZ, [UR8+0x8], UR4 ;  /* 0x00000804083f75b2 */ /* 0x0000e20008000100 */
[----:B------:R0:W4:Y:S01]  /*0260*/  SYNCS.EXCH.64 URZ, [UR8+0x20], UR6 ;  /* 0x00002006083f75b2 */ /* 0x0001220008000100 */
[----:B------:R0:W0:Y:S01]  /*0270*/  SYNCS.EXCH.64 URZ, [UR8+0x10], UR4 ;  /* 0x00001004083f75b2 */ /* 0x0000220008000100 */
[----:B------:R0:W0:Y:S01]  /*0280*/  SYNCS.EXCH.64 URZ, [UR8+0x28], UR6 ;  /* 0x00002806083f75b2 */ /* 0x0000220008000100 */
[----:B------:R-:W-:Y:S01]  /*0290*/  NOP ;  /* 0x0000000000007918 */ /* 0x000fe20000000000 */
.L_x_2:
[----:B------:R-:W5:Y:S01]  /*02a0*/  SHFL.IDX PT, R0, R0, RZ, 0x1f ;  /* 0x00001fff00007589 */ /* 0x000f6200000e0000 */
[----:B------:R-:W-:Y:S01]  /*02b0*/  ELECT P0, URZ, PT ;  /* 0x00000000003f782f */ /* 0x000fe20003800000 */
[----:B------:R-:W1:Y:S01]  /*02c0*/  LDC R2, c[0x0][0x65c] ;  /* 0x00019700ff027b82 */ /* 0x000e620000000800 */
[----:B------:R-:W-:Y:S01]  /*02d0*/  SHF.R.S32.HI R7, RZ, 0x1f, R4 ;  /* 0x0000001fff077819 */ /* 0x000fe20000011404 */
[----:B------:R-:W2:Y:S01]  /*02e0*/  S2R R5, SR_CTAID.Y ;  /* 0x0000000000057919 */ /* 0x000ea20000002600 */
[----:B0-----:R-:W-:Y:S01]  /*02f0*/  UMOV UR4, 0x20 ;  /* 0x0000002000047882 */ /* 0x001fe20000000000 */
[----:B------:R-:W-:Y:S01]  /*0300*/  NOP ;  /* 0x0000000000007918 */ /* 0x000fe20000000000 */
[----:B------:R-:W-:Y:S01]  /*0310*/  LEA.HI R7, R7, R4, RZ, 0x2 ;  /* 0x0000000407077211 */ /* 0x000fe200078f10ff */
[----:B------:R-:W0:Y:S01]  /*0320*/  S2R R6, SR_CTAID.X ;  /* 0x0000000000067919 */ /* 0x000e220000002500 */
[----:B------:R-:W-:Y:S01]  /*0330*/  ISETP.NE.AND P2, PT, R10, RZ, PT ;  /* 0x000000ff0a00720c */ /* 0x000fe20003f45270 */
[----:B------:R-:W-:Y:S01]  /*0340*/  NOP ;  /* 0x0000000000007918 */ /* 0x000fe20000000000 */
[----:B------:R-:W-:-:S02]  /*0350*/  LOP3.LUT R7, R7, 0xfffffffc, RZ, 0xc0, !PT ;  /* 0xfffffffc07077812 */ /* 0x000fc400078ec0ff */
[----:B-----5:R-:W-:Y:S02]  /*0360*/  ISETP.NE.OR P0, PT, R0, RZ, !P0 ;  /* 0x000000ff0000720c */ /* 0x020fe40004705670 */
[----:B-1----:R-:W-:-:S04]  /*0370*/  ISETP.NE.AND P3, PT, R2, 0x1, PT ;  /* 0x000000010200780c */ /* 0x002fc80003f65270 */
[----:B------:R-:W-:Y:S01]  /*0380*/  P2R R0, PR, RZ, 0x8 ;  /* 0x00000008ff007803 */ /* 0x000fe20000000000 */
[----:B------:R-:W-:Y:S01]  /*0390*/  IMAD.IADD R0, R4, 0x1, -R7 ;  /* 0x0000000104007824 */ /* 0x000fe200078e0a07 */
[----:B------:R-:W-:Y:S01]  /*03a0*/  LOP3.LUT R4, R3, 0x7f, RZ, 0xc0, !PT ;  /* 0x0000007f03047812 */ /* 0x000fe200078ec0ff */
[----:B------:R-:W-:-:S03]  /*03b0*/  IMAD.MOV.U32 R7, RZ, RZ, RZ ;  /* 0x000000ffff077224 */ /* 0x000fc600078e00ff */
[----:B------:R-:W-:Y:S01]  /*03c0*/  ISETP.NE.AND P1, PT, R0, 0x3, PT ;  /* 0x000000030000780c */ /* 0x000fe20003f25270 */
[----:B------:R-:W-:Y:S01]  /*03d0*/  VOTEU.ALL UP0, P0 ;  /* 0x00000000003f7886 */ /* 0x000fe20000000000 */
[----:B------:R-:W-:Y:S01]  /*03e0*/  VOTEU.ALL UP1, P0 ;  /* 0x00000000003f7886 */ /* 0x000fe20000020000 */
[----:B------:R-:W0:Y:S01]  /*03f0*/  @P3 LDC R17, c[0x0][0x10] ;  /* 0x00000400ff113b82 */ /* 0x000e220000000800 */
[----:B--2---:R-:W-:Y:S02]  /*0400*/  @P3 IMAD.MOV.U32 R8, RZ, RZ, R5 ;  /* 0x000000ffff083224 */ /* 0x004fe400078e0005 */
[----:B------:R-:W-:Y:S01]  /*0410*/  @!UP0 UMOV UR6, 0x400 ;  /* 0x0000040000068882 */ /* 0x000fe20000000000 */
[----:B------:R-:W-:-:S04]  /*0420*/  @!UP0 UIADD3 UR4, -UR4, 0x100000, URZ ;  /* 0x0010000004048890 */ /* 0x000fc8000fffe13f */
[----:B------:R-:W-:Y:S02]  /*0430*/  @!UP0 USHF.L.U32 UR5, UR4, 0xb, URZ ;  /* 0x0000000b04058899 */ /* 0x000fe4000800063f */
[----:B------:R-:W-:Y:S01]  /*0440*/  @!UP0 USHF.L.U32 UR4, UR4, 0x1, URZ ;  /* 0x0000000104048899 */ /* 0x000fe2000800063f */
[----:B------:R-:W-:Y:S01]  /*0450*/  @P3 IMAD.MOV.U32 R9, RZ, RZ, RZ ;  /* 0x000000ffff093224 */ /* 0x000fe200078e00ff */
[----:B------:R-:W1:Y:S08]  /*0460*/  @!UP0 S2UR UR7, SR_CgaCtaId ;  /* 0x00000000000789c3 */ /* 0x000e700000008800 */
[----:B------:R-:W2:Y:S01]  /*0470*/  @!P3 LDC R11, c[0x0][0xc] ;  /* 0x00000300ff0bbb82 */ /* 0x000ea20000000800 */
[----:B0-----:R-:W-:Y:S01]  /*0480*/  @P3 IMAD.WIDE.U32 R16, R6, R17, R8 ;  /* 0x0000001106103225 */ /* 0x001fe200078e0008 */
[----:B-1----:R-:W-:Y:S01]  /*0490*/  @!UP0 ULEA UR8, UR7, UR6, 0x18 ;  /* 0x0000000607088291 */ /* 0x002fe2000f8ec03f */
[----:B------:R-:W-:-:S02]  /*04a0*/  VOTEU.ALL UP0, P0 ;  /* 0x00000000003f7886 */ /* 0x000fc40000000000 */
[----:B------:R-:W-:Y:S01]  /*04b0*/  ULDC UR6, c[0x0][0xc] ;  /* 0x0000030000067ab9 */ /* 0x000fe20000000800 */
[----:B------:R-:W-:Y:S01]  /*04c0*/  ISETP.EQ.OR P0, PT, R0, RZ, !P1 ;  /* 0x000000ff0000720c */ /* 0x000fe20004f02670 */
[----:B------:R-:W-:-:S03]  /*04d0*/  ULDC UR7, c[0x0][0x10] ;  /* 0x0000040000077ab9 */ /* 0x000fc60000000800 */
[C---:B------:R-:W-:Y:S01]  /*04e0*/  ISETP.EQ.AND P0, PT, R10.reuse, RZ, P0 ;  /* 0x000000ff0a00720c */ /* 0x040fe20000702270 */
[----:B------:R-:W-:Y:S02]  /*04f0*/  VIADD R10, R10, 0xffffffff ;  /* 0xffffffff0a0a7836 */ /* 0x000fe40000000000 */
[----:B--2---:R-:W-:Y:S01]  /*0500*/  @!P3 IMAD.WIDE.U32 R8, R11, R5, R6 ;  /* 0x000000050b08b225 */ /* 0x004fe200078e0006 */
[----:B------:R-:W0:Y:S02]  /*0510*/  FENCE.VIEW.ASYNC.S ;  /* 0x00000000000073c6 */ /* 0x000e240000000000 */
[----:B0-----:R-:W3:Y:S01]  /*0520*/  @!UP0 SYNCS.EXCH.64 URZ, [UR8+0x40], UR4 ;  /* 0x00004004083f85b2 */ /* 0x001ee20008000100 */
[----:B------:R-:W-:Y:S01]  /*0530*/  SEL R18, RZ, 0x1, !P0 ;  /* 0x00000001ff127807 */ /* 0x000fe20004000000 */
[----:B------:R-:W-:Y:S01]  /*0540*/  @P3 IMAD.MOV.U32 R11, RZ, RZ, RZ ;  /* 0x000000ffff0b3224 */ /* 0x000fe200078e00ff */
[----:B------:R-:W-:Y:S01]  /*0550*/  ISETP.GE.U32.AND P1, PT, R10, 0x2, PT ;  /* 0x000000020a00780c */ /* 0x000fe20003f26070 */
[----:B------:R-:W-:-:S02]  /*0560*/  @!P3 IMAD.MOV.U32 R16, RZ, RZ, R8 ;  /* 0x000000ffff10b224 */ /* 0x000fc400078e0008 */
[----:B------:R-:W-:Y:S01]  /*0570*/  @P3 IMAD.IADD R17, R17, 0x1, R11 ;  /* 0x0000000111113824 */ /* 0x000fe200078e020b */
[----:B------:R-:W-:Y:S01]  /*0580*/  SEL R18, R18, 0x2, P1 ;  /* 0x0000000212127807 */ /* 0x000fe20000800000 */
[----:B------:R-:W-:Y:S01]  /*0590*/  @!P3 IMAD.MOV.U32 R17, RZ, RZ, R9 ;  /* 0x000000ffff11b224 */ /* 0x000fe200078e0009 */
[----:B------:R0:W3:Y:S01]  /*05a0*/  @!UP1 SYNCS.EXCH.64 URZ, [UR8+0x48], UR4 ;  /* 0x00004804083f95b2 */ /* 0x0000e20008000100 */
[----:B------:R-:W-:Y:S01]  /*05b0*/  NOP ;  /* 0x0000000000007918 */ /* 0x000fe20000000000 */
[----:B0-----:R-:W-:-:S03]  /*05c0*/  UIMAD.WIDE.U32 UR4, UR6, UR7, URZ ;  /* 0x00000007060472a5 */ /* 0x001fc6000f8e003f */
[----:B------:R-:W-:Y:S02]  /*05d0*/  ULDC UR6, c[0x0][0x14] ;  /* 0x0000050000067ab9 */ /* 0x000fe40000000800 */
[----:B------:R-:W-:Y:S02]  /*05e0*/  UIMAD.WIDE.U32 UR38, UR4, UR6, URZ ;  /* 0x00000006042672a5 */ /* 0x000fe4000f8e003f */
[----:B------:R-:W-:-:S04]  /*05f0*/  UIMAD UR41, UR5, UR6, URZ ;  /* 0x00000006052972a4 */ /* 0x000fc8000f8e023f */
[----:B------:R-:W-:Y:S01]  /*0600*/  UIADD3 UR41, UR39, UR41, URZ ;  /* 0x0000002927297290 */ /* 0x000fe2000fffe03f */
[----:B---34-:R-:W-:Y:S06]  /*0610*/  BAR.SYNC.DEFER_BLOCKING 0x0 ;  /* 0x0000000000007b1d */ /* 0x018fec0000010000 */
[----:B------:R-:W-:Y:S05]  /*0620*/  @!P2 BRA `(.L_x_3) ;  /* 0x000000440010a947 */ /* 0x000fea0003800000 */
[----:B------:R-:W-:-:S13]  /*0630*/  ISETP.GT.U32.AND P0, PT, R10, 0x1, PT ;  /* 0x000000010a00780c */ /* 0x000fda0003f04070 */
[----:B------:R-:W-:Y:S05]  /*0640*/  @P0 EXIT ;  /* 0x000000000000094d */ /* 0x000fea0003800000 */
[----:B------:R-:W-:Y:S01]  /*0650*/  ULDC.64 UR4, c[0x0][0x650] ;  /* 0x0001940000047ab9 */ /* 0x000fe20000000a00 */
[----:B------:R-:W-:Y:S01]  /*0660*/  PRMT R0, RZ, 0x7610, R0 ;  /* 0x00007610ff007816 */ /* 0x000fe20000000000 */
[----:B------:R-:W-:Y:S01]  /*0670*/  IMAD.MOV.U32 R69, RZ, RZ, -0x1 ;  /* 0xffffffffff457424 */ /* 0x000fe200078e00ff */
[----:B------:R-:W-:Y:S01]  /*0680*/  ISETP.GE.U32.AND P0, PT, R16, UR4, PT ;  /* 0x0000000410007c0c */ /* 0x000fe2000bf06070 */
[----:B------:R-:W-:Y:S02]  /*0690*/  IMAD.MOV.U32 R68, RZ, RZ, -0x1 ;  /* 0xffffffffff447424 */ /* 0x000fe400078e00ff */
[----:B------:R-:W-:Y:S01]  /*06a0*/  IMAD.MOV.U32 R67, RZ, RZ, -0x1 ;  /* 0xffffffffff437424 */ /* 0x000fe200078e00ff */
[----:B------:R-:W-:-:S13]  /*06b0*/  ISETP.GE.U32.AND.EX P0, PT, R17, UR5, PT, P0 ;  /* 0x0000000511007c0c */ /* 0x000fda000bf06100 */
[----:B------:R-:W-:Y:S05]  /*06c0*/  @P0 BRA `(.L_x_4) ;  /* 0x0000000400540947 */ /* 0x000fea0003800000 */
[----:B------:R-:W0:Y:S01]  /*06d0*/  LDC.64 R20, c[0x0][0x628] ;  /* 0x00018a00ff147b82 */ /* 0x000e220000000a00 */
[----:B------:R-:W-:Y:S02]  /*06e0*/  IMAD.MOV.U32 R8, RZ, RZ, R16 ;  /* 0x000000ffff087224 */ /* 0x000fe400078e0010 */
[----:B------:R-:W-:-:S05]  /*06f0*/  IMAD.MOV.U32 R9, RZ, RZ, R17 ;  /* 0x000000ffff097224 */ /* 0x000fca00078e0011 */
[----:B------:R-:W1:Y:S08]  /*0700*/  LDC R0, c[0x0][0x630] ;  /* 0x00018c00ff007b82 */ /* 0x000e700000000800 */
[----:B------:R-:W2:Y:S01]  /*0710*/  LDC.64 R22, c[0x0][0x620] ;  /* 0x00018800ff167b82 */ /* 0x000ea20000000a00 */
[----:B0-----:R-:W-:-:S04]  /*0720*/  ISETP.NE.U32.AND P0, PT, R20, RZ, PT ;  /* 0x000000ff1400720c */ /* 0x001fc80003f05070 */
[----:B------:R-:W-:-:S13]  /*0730*/  ISETP.NE.AND.EX P0, PT, R21, RZ, PT, P0 ;  /* 0x000000ff1500720c */ /* 0x000fda0003f05300 */
[----:B-12---:R-:W-:Y:S05]  /*0740*/  @!P0 BRA `(.L_x_5) ;  /* 0x0000000000288947 */ /* 0x006fea0003800000 */
[----:B------:R-:W0:Y:S02]  /*0750*/  LDC R13, c[0x0][0x634] ;  /* 0x00018d00ff0d7b82 */ /* 0x000e240000000800 */
[----:B0-----:R-:W-:-:S05]  /*0760*/  IADD3 R13, P0, R16, R13, RZ ;  /* 0x0000000d100d7210 */ /* 0x001fca0007f1e0ff */
[----:B------:R-:W-:-:S04]  /*0770*/  IMAD.X R15, RZ, RZ, R17, P0 ;  /* 0x000000ffff0f7224 */ /* 0x000fc800000e0611 */
[----:B------:R-:W-:-:S04]  /*0780*/  IMAD.WIDE.U32 R8, R15, R20, RZ ;  /* 0x000000140f087225 */ /* 0x000fc800078e00ff */
[----:B------:R-:W-:-:S04]  /*0790*/  IMAD.WIDE.U32 R10, P0, R13, R21, R8 ;  /* 0x000000150d0a7225 */ /* 0x000fc80007800008 */
[----:B------:R-:W-:-:S04]  /*07a0*/  IMAD.WIDE.U32 R8, R13, R20, RZ ;  /* 0x000000140d087225 */ /* 0x000fc800078e00ff */
[----:B------:R-:W-:Y:S01]  /*07b0*/  IMAD.X R13, RZ, RZ, RZ, P0 ;  /* 0x000000ffff0d7224 */ /* 0x000fe200000e06ff */
[----:B------:R-:W-:Y:S01]  /*07c0*/  IADD3 RZ, P0, R9, R10, RZ ;  /* 0x0000000a09ff7210 */ /* 0x000fe20007f1e0ff */
[----:B------:R-:W-:-:S04]  /*07d0*/  IMAD.MOV.U32 R12, RZ, RZ, R11 ;  /* 0x000000ffff0c7224 */ /* 0x000fc800078e000b */
[----:B------:R-:W-:-:S08]  /*07e0*/  IMAD.WIDE.U32.X R8, R15, R21, R12, P0 ;  /* 0x000000150f087225 */ /* 0x000fd000000e040c */
.L_x_5:
[-CC-:B------:R-:W-:Y:S01]  /*07f0*/  SHF.R.U64 R67, R8, R0.reuse, R9.reuse ;  /* 0x0000000008437219 */ /* 0x180fe20000001209 */
[----:B------:R-:W0:Y:S01]  /*0800*/  LDC R12, c[0x0][0x618] ;  /* 0x00018600ff0c7b82 */ /* 0x000e220000000800 */
[----:B------:R-:W-:Y:S01]  /*0810*/  SHF.R.U32.HI R7, RZ, R0, R9 ;  /* 0x00000000ff077219 */ /* 0x000fe20000011609 */
[----:B------:R-:W-:Y:S01]  /*0820*/  ULDC UR4, c[0x0][0x150] ;  /* 0x0000540000047ab9 */ /* 0x000fe20000000800 */
[----:B------:R-:W-:Y:S02]  /*0830*/  IADD3 R11, P0, RZ, -R67, RZ ;  /* 0x80000043ff0b7210 */ /* 0x000fe40007f1e0ff */
[----:B------:R-:W-:-:S03]  /*0840*/  I2FP.F32.U32 R0, R6 ;  /* 0x0000000600007245 */ /* 0x000fc60000201000 */
[----:B------:R-:W1:Y:S01]  /*0850*/  LDC.64 R30, c[0x0][0x640] ;  /* 0x00019000ff1e7b82 */ /* 0x000e620000000a00 */
[----:B------:R-:W-:Y:S02]  /*0860*/  IMAD.X R13, RZ, RZ, ~R7, P0 ;  /* 0x000000ffff0d7224 */ /* 0x000fe400000e0e07 */
[----:B------:R-:W-:Y:S01]  /*0870*/  FMUL R0, R0, UR4 ;  /* 0x0000000400007c20 */ /* 0x000fe20008400000 */
[----:B------:R-:W-:Y:S01]  /*0880*/  IMAD.WIDE.U32 R8, R11, R22, R16 ;  /* 0x000000160b087225 */ /* 0x000fe200078e0010 */
[----:B------:R-:W-:-:S03]  /*0890*/  ULDC UR4, c[0x0][0x154] ;  /* 0x0000550000047ab9 */ /* 0x000fc60000000800 */
[----:B------:R-:W-:Y:S01]  /*08a0*/  IMAD R10, R13, R22, RZ ;  /* 0x000000160d0a7224 */ /* 0x000fe200078e02ff */
[----:B------:R-:W2:Y:S01]  /*08b0*/  LDC R7, c[0x0][0x144] ;  /* 0x00005100ff077b82 */ /* 0x000ea20000000800 */
[----:B------:R-:W3:Y:S02]  /*08c0*/  F2I.U32.TRUNC.NTZ R0, R0 ;  /* 0x0000000000007305 */ /* 0x000ee4000020f000 */
[----:B------:R-:W-:-:S04]  /*08d0*/  IMAD R11, R11, R23, R10 ;  /* 0x000000170b0b7224 */ /* 0x000fc800078e020a */
[----:B------:R-:W-:Y:S01]  /*08e0*/  IMAD.IADD R9, R9, 0x1, R11 ;  /* 0x0000000109097824 */ /* 0x000fe200078e020b */
[----:B------:R-:W4:Y:S01]  /*08f0*/  LDC R24, c[0x0][0x608] ;  /* 0x00018200ff187b82 */ /* 0x000f220000000800 */
[----:B------:R-:W-:-:S03]  /*0900*/  IMAD.MOV.U32 R11, RZ, RZ, -0x1 ;  /* 0xffffffffff0b7424 */ /* 0x000fc600078e00ff */
[-CC-:B0-----:R-:W-:Y:S02]  /*0910*/  SHF.R.U64 R22, R8, R12.reuse, R9.reuse ;  /* 0x0000000c08167219 */ /* 0x181fe40000001209 */
[----:B------:R-:W-:Y:S02]  /*0920*/  I2FP.F32.U32 R8, R5 ;  /* 0x0000000500087245 */ /* 0x000fe40000201000 */
[----:B------:R-:W0:Y:S01]  /*0930*/  LDC R28, c[0x0][0x658] ;  /* 0x00019600ff1c7b82 */ /* 0x000e220000000800 */
[----:B-1----:R-:W-:Y:S01]  /*0940*/  ISETP.NE.U32.AND P0, PT, R30, RZ, PT ;  /* 0x000000ff1e00720c */ /* 0x002fe20003f05070 */
[----:B---3--:R-:W-:Y:S02]  /*0950*/  IMAD.MOV R10, RZ, RZ, -R0 ;  /* 0x000000ffff0a7224 */ /* 0x008fe400078e0a00 */
[----:B------:R-:W-:Y:S01]  /*0960*/  FMUL R8, R8, UR4 ;  /* 0x0000000408087c20 */ /* 0x000fe20008400000 */
[----:B------:R-:W-:Y:S02]  /*0970*/  SHF.R.U32.HI R9, RZ, R12, R9 ;  /* 0x0000000cff097219 */ /* 0x000fe40000011609 */
[----:B------:R-:W-:Y:S01]  /*0980*/  ISETP.NE.AND.EX P0, PT, R31, RZ, PT, P0 ;  /* 0x000000ff1f00720c */ /* 0x000fe20003f05300 */
[----:B------:R1:W3:Y:S01]  /*0990*/  F2I.U32.TRUNC.NTZ R15, R8 ;  /* 0x00000008000f7305 */ /* 0x0002e2000020f000 */
[----:B------:R-:W1:Y:S01]  /*09a0*/  LDC R20, c[0x0][0x148] ;  /* 0x00005200ff147b82 */ /* 0x000e620000000800 */
[----:B--2---:R-:W-:-:S07]  /*09b0*/  IMAD R0, R7, R10, R6 ;  /* 0x0000000a07007224 */ /* 0x004fce00078e0206 */
[----:B------:R-:W2:Y:S01]  /*09c0*/  LDC R26, c[0x0][0x600] ;  /* 0x00018000ff1a7b82 */ /* 0x000ea20000000800 */
[-CC-:B----4-:R-:W-:Y:S02]  /*09d0*/  SHF.R.U64 R32, R22, R24.reuse, R9.reuse ;  /* 0x0000001816207219 */ /* 0x190fe40000001209 */
[----:B------:R-:W-:Y:S01]  /*09e0*/  SHF.R.U32.HI R7, RZ, R24, R9 ;  /* 0x00000018ff077219 */ /* 0x000fe20000011609 */
[----:B------:R-:W-:-:S04]  /*09f0*/  IMAD.MOV.U32 R9, RZ, RZ, 0x1 ;  /* 0x00000001ff097424 */ /* 0x000fc800078e00ff */
[----:B------:R-:W4:Y:S01]  /*0a00*/  LDC R21, c[0x0][0x648] ;  /* 0x00019200ff157b82 */ /* 0x000f220000000800 */
[-C--:B0-----:R-:W-:Y:S02]  /*0a10*/  SHF.L.U32 R6, R11, R28.reuse, RZ ;  /* 0x0000001c0b067219 */ /* 0x081fe400000006ff */
[--C-:B------:R-:W-:Y:S02]  /*0a20*/  SHF.R.U64 R24, R32, R28, R7.reuse ;  /* 0x0000001c20187219 */ /* 0x100fe40000001207 */
[----:B------:R-:W-:Y:S02]  /*0a30*/  LOP3.LUT R13, RZ, R6, RZ, 0x33, !PT ;  /* 0x00000006ff0d7212 */ /* 0x000fe400078e33ff */
[-C--:B------:R-:W-:Y:S01]  /*0a40*/  SHF.R.U32.HI R7, RZ, R28.reuse, R7 ;  /* 0x0000001cff077219 */ /* 0x080fe20000011607 */
[----:B------:R-:W0:Y:S01]  /*0a50*/  LDC R23, c[0x0][0x638] ;  /* 0x00018e00ff177b82 */ /* 0x000e220000000800 */
[----:B------:R-:W-:Y:S01]  /*0a60*/  SHF.L.U32 R12, R9, R28, RZ ;  /* 0x0000001c090c7219 */ /* 0x000fe200000006ff */
[----:B------:R-:W-:-:S06]  /*0a70*/  IMAD.MOV.U32 R6, RZ, RZ, R24 ;  /* 0x000000ffff067224 */ /* 0x000fcc00078e0018 */
[----:B------:R-:W0:Y:S01]  /*0a80*/  LDC R69, c[0x0][0x610] ;  /* 0x00018400ff457b82 */ /* 0x000e220000000800 */
[----:B-1-3--:R-:W-:Y:S05]  /*0a90*/  @!P0 BRA `(.L_x_6) ;  /* 0x0000000000288947 */ /* 0x00afea0003800000 */
[----:B------:R-:W1:Y:S02]  /*0aa0*/  LDC R11, c[0x0][0x64c] ;  /* 0x00019300ff0b7b82 */ /* 0x000e640000000800 */
[----:B-1----:R-:W-:-:S05]  /*0ab0*/  IADD3 R11, P0, R24, R11, RZ ;  /* 0x0000000b180b7210 */ /* 0x002fca0007f1e0ff */
        /* <DEDUP_REMOVED lines=8> */
.L_x_6:
[----:B----4-:R-:W-:Y:S01]  /*0b40*/  SHF.R.U64 R6, R6, R21, R7 ;  /* 0x0000001506067219 */ /* 0x010fe20000001207 */
[----:B--2---:R-:W-:Y:S01]  /*0b50*/  VIADD R7, R26, 0xffffffff ;  /* 0xffffffff1a077836 */ /* 0x004fe20000000000 */
[----:B------:R-:W-:Y:S01]  /*0b60*/  LOP3.LUT R13, R32, R13, RZ, 0xc0, !PT ;  /* 0x0000000d200d7212 */ /* 0x000fe200078ec0ff */
[----:B------:R-:W-:Y:S02]  /*0b70*/  IMAD.MOV R15, RZ, RZ, -R15 ;  /* 0x000000ffff0f7224 */ /* 0x000fe400078e0a0f */
[----:B------:R-:W-:Y:S02]  /*0b80*/  IMAD.MOV R8, RZ, RZ, -R6 ;  /* 0x000000ffff087224 */ /* 0x000fe400078e0a06 */
[----:B------:R-:W-:Y:S01]  /*0b90*/  IMAD R13, R12, R6, R13 ;  /* 0x000000060c0d7224 */ /* 0x000fe200078e020d */
[----:B------:R-:W-:Y:S01]  /*0ba0*/  LOP3.LUT R6, R22, R7, RZ, 0xc0, !PT ;  /* 0x0000000716067212 */ /* 0x000fe200078ec0ff */
[----:B------:R-:W-:Y:S02]  /*0bb0*/  @P3 IMAD R0, R20, R15, R5 ;  /* 0x0000000f14003224 */ /* 0x000fe400078e0205 */
[----:B0-----:R-:W-:-:S02]  /*0bc0*/  IMAD R5, R8, R23, R24 ;  /* 0x0000001708057224 */ /* 0x001fc400078e0218 */
[----:B------:R-:W-:Y:S02]  /*0bd0*/  IMAD R69, R13, R69, R0 ;  /* 0x000000450d457224 */ /* 0x000fe400078e0200 */
[----:B------:R-:W-:Y:S02]  /*0be0*/  IMAD R6, R5, R26, R6 ;  /* 0x0000001a05067224 */ /* 0x000fe400078e0206 */
[----:B------:R-:W-:-:S03]  /*0bf0*/  IMAD.MOV.U32 R0, RZ, RZ, 0x1 ;  /* 0x00000001ff007424 */ /* 0x000fc600078e00ff */
[----:B------:R-:W-:Y:S02]  /*0c00*/  SEL R68, R6, R69, !P3 ;  /* 0x0000004506447207 */ /* 0x000fe40005800000 */
[----:B------:R-:W-:-:S07]  /*0c10*/  SEL R69, R69, R6, !P3 ;  /* 0x0000000645457207 */ /* 0x000fce0005800000 */
.L_x_4:
[----:B------:R-:W-:-:S08]  /*0c20*/  NOP ;  /* 0x0000000000007918 */ /* 0x000fd00000000000 */
[----:B------:R-:W0:Y:S02]  /*0c30*/  USETMAXREG.TRY_ALLOC.CTAPOOL UP0, 0xe8 ;  /* 0x000000e8000079c8 */ /* 0x000e240008000600 */
[----:B0-----:R-:W-:-:S13]  /*0c40*/  PLOP3.LUT P0, PT, PT, PT, UP0, 0x80, 0x0 ;  /* 0x000000000000781c */ /* 0x001fda0003f0f008 */
[----:B------:R-:W-:Y:S05]  /*0c50*/  @!P0 BRA `(.L_x_4) ;  /* 0xfffffffc00f08947 */ /* 0x000fea000383ffff */
[----:B------:R-:W-:Y:S01]  /*0c60*/  ULDC.64 UR4, c[0x0][0x598] ;  /* 0x0001660000047ab9 */ /* 0x000fe20000000a00 */
[----:B------:R-:W-:Y:S01]  /*0c70*/  ULDC.64 UR36, c[0x0][0x208] ;  /* 0x0000820000247ab9 */ /* 0x000fe20000000a00 */
[----:B------:R-:W-:-:S04]  /*0c80*/  ISETP.NE.U32.AND P0, PT, RZ, UR4, PT ;  /* 0x00000004ff007c0c */ /* 0x000fc8000bf05070 */
[----:B------:R-:W-:-:S13]  /*0c90*/  ISETP.NE.AND.EX P0, PT, RZ, UR5, PT, P0 ;  /* 0x00000005ff007c0c */ /* 0x000fda000bf05300 */
[----:B------:R-:W-:Y:S05]  /*0ca0*/  @!P0 BRA `(.L_x_7) ;  /* 0x00000000001c8947 */ /* 0x000fea0003800000 */
[----:B------:R-:W0:Y:S02]  /*0cb0*/  LDC.64 R6, c[0x0][0x598] ;  /* 0x00016600ff067b82 */ /* 0x000e240000000a00 */
[----:B0-----:R-:W2:Y:S02]  /*0cc0*/  LDG.E.64 R6, desc[UR36][R6.64] ;  /* 0x0000002406067981 */ /* 0x001ea4000c1e1b00 */
[----:B--2---:R-:W-:-:S04]  /*0cd0*/  ISETP.NE.U32.AND P0, PT, R6, RZ, PT ;  /* 0x000000ff0600720c */ /* 0x004fc80003f05070 */
[----:B------:R-:W-:-:S13]  /*0ce0*/  ISETP.NE.AND.EX P0, PT, R7, RZ, PT, P0 ;  /* 0x000000ff0700720c */ /* 0x000fda0003f05300 */
[----:B------:R-:W-:Y:S05]  /*0cf0*/  @!P0 BRA `(.L_x_7) ;  /* 0x0000000000088947 */ /* 0x000fea0003800000 */
[----:B------:R0:W5:Y:S01]  /*0d00*/  LD.E R19, desc[UR36][R6.64] ;  /* 0x0000002406137980 */ /* 0x000162000c101900 */
[----:B------:R-:W-:Y:S05]  /*0d10*/  BRA `(.L_x_8) ;  /* 0x0000000000247947 */ /* 0x000fea0003800000 */
.L_x_7:
[----:B------:R-:W-:Y:S02]  /*0d20*/  ULDC.64 UR4, c[0x0][0x588] ;  /* 0x0001620000047ab9 */ /* 0x000fe40000000a00 */
[----:B------:R-:W-:-:S04]  /*0d30*/  ISETP.NE.U32.AND P0, PT, RZ, UR4, PT ;  /* 0x00000004ff007c0c */ /* 0x000fc8000bf05070 */
[----:B------:R-:W-:-:S13]  /*0d40*/  ISETP.NE.AND.EX P0, PT, RZ, UR5, PT, P0 ;  /* 0x00000005ff007c0c */ /* 0x000fda000bf05300 */
[----:B------:R-:W-:Y:S05]  /*0d50*/  @!P0 BRA `(.L_x_9) ;  /* 0x00000000000c8947 */ /* 0x000fea0003800000 */
[----:B------:R-:W0:Y:S02]  /*0d60*/  LDC.64 R6, c[0x0][0x588] ;  /* 0x00016200ff067b82 */ /* 0x000e240000000a00 */
[----:B0-----:R1:W5:Y:S01]  /*0d70*/  LDG.E R19, desc[UR36][R6.64] ;  /* 0x0000002406137981 */ /* 0x001362000c1e1900 */
[----:B------:R-:W-:Y:S05]  /*0d80*/  BRA `(.L_x_8) ;  /* 0x0000000000087947 */ /* 0x000fea0003800000 */
.L_x_9:
[----:B------:R-:W-:Y:S02]  /*0d90*/  ULDC UR4, c[0x0][0x580] ;  /* 0x0001600000047ab9 */ /* 0x000fe40000000800 */
[----:B------:R-:W-:-:S07]  /*0da0*/  IMAD.U32 R19, RZ, RZ, UR4 ;  /* 0x00000004ff137e24 */ /* 0x000fce000f8e00ff */
.L_x_8:
[----:B------:R-:W-:Y:S02]  /*0db0*/  ULDC.64 UR4, c[0x0][0x5a0] ;  /* 0x0001680000047ab9 */ /* 0x000fe40000000a00 */
[----:B------:R-:W-:-:S04]  /*0dc0*/  ISETP.NE.U32.AND P0, PT, RZ, UR4, PT ;  /* 0x00000004ff007c0c */ /* 0x000fc8000bf05070 */
[----:B------:R-:W-:-:S13]  /*0dd0*/  ISETP.NE.AND.EX P0, PT, RZ, UR5, PT, P0 ;  /* 0x00000005ff007c0c */ /* 0x000fda000bf05300 */
[----:B------:R-:W-:Y:S05]  /*0de0*/  @!P0 BRA `(.L_x_10) ;  /* 0x00000000001c8947 */ /* 0x000fea0003800000 */
[----:B01----:R-:W0:Y:S02]  /*0df0*/  LDC.64 R6, c[0x0][0x5a0] ;  /* 0x00016800ff067b82 */ /* 0x003e240000000a00 */
[----:B0-----:R-:W2:Y:S02]  /*0e00*/  LDG.E.64 R6, desc[UR36][R6.64] ;  /* 0x0000002406067981 */ /* 0x001ea4000c1e1b00 */
[----:B--2---:R-:W-:-:S04]  /*0e10*/  ISETP.NE.U32.AND P0, PT, R6, RZ, PT ;  /* 0x000000ff0600720c */ /* 0x004fc80003f05070 */
[----:B------:R-:W-:-:S13]  /*0e20*/  ISETP.NE.AND.EX P0, PT, R7, RZ, PT, P0 ;  /* 0x000000ff0700720c */ /* 0x000fda0003f05300 */
[----:B------:R-:W-:Y:S05]  /*0e30*/  @!P0 BRA `(.L_x_10) ;  /* 0x0000000000088947 */ /* 0x000fea0003800000 */
[----:B------:R0:W5:Y:S01]  /*0e40*/  LD.E R56, desc[UR36][R6.64] ;  /* 0x0000002406387980 */ /* 0x000162000c101900 */
[----:B------:R-:W-:Y:S05]  /*0e50*/  BRA `(.L_x_11) ;  /* 0x0000000000247947 */ /* 0x000fea0003800000 */
.L_x_10:
[----:B------:R-:W-:Y:S02]  /*0e60*/  ULDC.64 UR4, c[0x0][0x590] ;  /* 0x0001640000047ab9 */ /* 0x000fe40000000a00 */
[----:B------:R-:W-:-:S04]  /*0e70*/  ISETP.NE.U32.AND P0, PT, RZ, UR4, PT ;  /* 0x00000004ff007c0c */ /* 0x000fc8000bf05070 */
[----:B------:R-:W-:-:S13]  /*0e80*/  ISETP.NE.AND.EX P0, PT, RZ, UR5, PT, P0 ;  /* 0x00000005ff007c0c */ /* 0x000fda000bf05300 */
[----:B------:R-:W-:Y:S05]  /*0e90*/  @!P0 BRA `(.L_x_12) ;  /* 0x00000000000c8947 */ /* 0x000fea0003800000 */
[----:B------:R-:W2:Y:S02]  /*0ea0*/  LDC.64 R56, c[0x0][0x590] ;  /* 0x00016400ff387b82 */ /* 0x000ea40000000a00 */
[----:B--2---:R2:W5:Y:S01]  /*0eb0*/  LDG.E R56, desc[UR36][R56.64] ;  /* 0x0000002438387981 */ /* 0x004562000c1e1900 */
[----:B------:R-:W-:Y:S05]  /*0ec0*/  BRA `(.L_x_11) ;  /* 0x0000000000087947 */ /* 0x000fea0003800000 */
.L_x_12:
[----:B------:R-:W-:Y:S02]  /*0ed0*/  ULDC UR4, c[0x0][0x584] ;  /* 0x0001610000047ab9 */ /* 0x000fe40000000800 */
[----:B------:R-:W-:-:S07]  /*0ee0*/  IMAD.U32 R56, RZ, RZ, UR4 ;  /* 0x00000004ff387e24 */ /* 0x000fce000f8e00ff */
.L_x_11:
[----:B------:R-:W-:-:S13]  /*0ef0*/  LOP3.LUT P0, RZ, R0, 0xff, RZ, 0xc0, !PT ;  /* 0x000000ff00ff7812 */ /* 0x000fda000780c0ff */
[----:B------:R-:W-:Y:S05]  /*0f00*/  @!P0 EXIT ;  /* 0x000000000000894d */ /* 0x000fea0003800000 */
[----:B------:R-:W3:Y:S01]  /*0f10*/  LDC R59, c[0x0][0x658] ;  /* 0x00019600ff3b7b82 */ /* 0x000ee20000000800 */
[----:B------:R-:W-:Y:S01]  /*0f20*/  ULDC.64 UR6, c[0x0][0x288] ;  /* 0x0000a20000067ab9 */ /* 0x000fe20000000a00 */
[----:B------:R-:W-:Y:S01]  /*0f30*/  LOP3.LUT R14, R14, 0x1, RZ, 0xc0, !PT ;  /* 0x000000010e0e7812 */ /* 0x000fe200078ec0ff */
[----:B------:R-:W-:Y:S01]  /*0f40*/  UIADD3 UR4, UR7, 0x7f, URZ ;  /* 0x0000007f07047890 */ /* 0x000fe2000fffe03f */
[----:B------:R-:W-:Y:S01]  /*0f50*/  SHF.R.U32.HI R0, RZ, 0x2, R3 ;  /* 0x00000002ff007819 */ /* 0x000fe20000011603 */
[----:B------:R-:W-:Y:S01]  /*0f60*/  IMAD.U32 R5, RZ, RZ, UR6 ;  /* 0x00000006ff057e24 */ /* 0x000fe2000f8e00ff */
[----:B------:R-:W-:Y:S01]  /*0f70*/  SHF.R.U32.HI R4, RZ, 0x1, R4 ;  /* 0x00000001ff047819 */ /* 0x000fe20000011604 */
[----:B------:R-:W-:Y:S01]  /*0f80*/  USHF.R.S32.HI UR5, URZ, 0x1f, UR4 ;  /* 0x0000001f3f057899 */ /* 0x000fe20008011404 */
[----:B01----:R-:W0:Y:S01]  /*0f90*/  LDC.64 R6, c[0x0][0x5c8] ;  /* 0x00017200ff067b82 */ /* 0x003e220000000a00 */
[----:B------:R-:W-:Y:S01]  /*0fa0*/  LOP3.LUT R60, R3, 0x3, RZ, 0xc0, !PT ;  /* 0x00000003033c7812 */ /* 0x000fe200078ec0ff */
[----:B------:R-:W-:Y:S01]  /*0fb0*/  IMAD.SHL.U32 R9, R14, 0x40, RZ ;  /* 0x000000400e097824 */ /* 0x000fe200078e00ff */
[----:B------:R-:W-:Y:S01]  /*0fc0*/  LOP3.LUT R0, R0, 0x7, RZ, 0xc0, !PT ;  /* 0x0000000700007812 */ /* 0x000fe200078ec0ff */
[----:B------:R-:W-:Y:S01]  /*0fd0*/  ULEA.HI UR5, UR5, UR4, URZ, 0x7 ;  /* 0x0000000405057291 */ /* 0x000fe2000f8f383f */
[----:B------:R-:W-:Y:S01]  /*0fe0*/  LOP3.LUT R23, R4, 0x30, RZ, 0xc0, !PT ;  /* 0x0000003004177812 */ /* 0x000fe200078ec0ff */
[----:B------:R-:W-:Y:S01]  /*0ff0*/  IMAD R60, R60, -0x2, R5 ;  /* 0xfffffffe3c3c7824 */ /* 0x000fe200078e0205 */
[--C-:B------:R-:W-:Y:S01]  /*1000*/  LOP3.LUT R22, R9, 0x40, R0.reuse, 0xe2, !PT ;  /* 0x0000004009167812 */ /* 0x100fe200078ee200 */
[----:B------:R-:W1:Y:S01]  /*1010*/  LDC R63, c[0x0][0x600] ;  /* 0x00018000ff3f7b82 */ /* 0x000e620000000800 */
[----:B------:R-:W-:Y:S01]  /*1020*/  IADD3 R5, RZ, -R23, -R0 ;  /* 0x80000017ff057210 */ /* 0x000fe20007ffe800 */
[----:B------:R-:W-:Y:S01]  /*1030*/  IMAD.MOV.U32 R0, RZ, RZ, -0x1 ;  /* 0xffffffffff007424 */ /* 0x000fe200078e00ff */
[----:B------:R-:W-:Y:S01]  /*1040*/  USHF.R.S32.HI UR43, URZ, 0x7, UR5 ;  /* 0x000000073f2b7899 */ /* 0x000fe20008011405 */
[----:B------:R-:W-:Y:S01]  /*1050*/  IMAD.MOV.U32 R4, RZ, RZ, 0x1 ;  /* 0x00000001ff047424 */ /* 0x000fe200078e00ff */
[C---:B------:R-:W-:Y:S01]  /*1060*/  LOP3.LUT R62, R3.reuse, 0x80, RZ, 0xc0, !PT ;  /* 0x00000080033e7812 */ /* 0x040fe200078ec0ff */
[----:B------:R-:W-:Y:S01]  /*1070*/  IMAD R5, R14, -0x40, R5 ;  /* 0xffffffc00e057824 */ /* 0x000fe200078e0205 */
[----:B------:R-:W-:Y:S01]  /*1080*/  UISETP.LT.AND UP0, UPT, UR43, 0x1, UPT ;  /* 0x000000012b00788c */ /* 0x000fe2000bf01270 */
[----:B---3--:R-:W-:Y:S01]  /*1090*/  SHF.L.U32 R0, R0, R59, RZ ;  /* 0x0000003b00007219 */ /* 0x008fe200000006ff */
[----:B------:R-:W-:Y:S01]  /*10a0*/  ULDC UR4, c[0x0][0x284] ;  /* 0x0000a10000047ab9 */ /* 0x000fe20000000800 */
[----:B------:R-:W-:Y:S01]  /*10b0*/  LOP3.LUT R22, R22, R23, RZ, 0xfc, !PT ;  /* 0x0000001716167212 */ /* 0x000fe200078efcff */
[----:B------:R-:W-:Y:S01]  /*10c0*/  USEL UR44, UR43, 0x1, UP0 ;  /* 0x000000012b2c7887 */ /* 0x000fe20008000000 */
[----:B------:R-:W-:Y:S01]  /*10d0*/  SHF.L.U32 R59, R4, R59, RZ ;  /* 0x0000003b043b7219 */ /* 0x000fe200000006ff */
[----:B------:R-:W-:Y:S01]  /*10e0*/  IMAD.SHL.U32 R61, R3, 0x2, RZ ;  /* 0x00000002033d7824 */ /* 0x000fe200078e00ff */
[----:B------:R-:W-:Y:S01]  /*10f0*/  LOP3.LUT R66, R18, 0x1, RZ, 0xfc, !PT ;  /* 0x0000000112427812 */ /* 0x000fe200078efcff */
[----:B------:R-:W-:Y:S01]  /*1100*/  VIADD R65, R5, UR4 ;  /* 0x0000000405417c36 */ /* 0x000fe20008000000 */
[C---:B0-----:R-:W-:Y:S01]  /*1110*/  SHF.L.U64.HI R58, R6.reuse, 0x3, R7 ;  /* 0x00000003063a7819 */ /* 0x041fe20000010207 */
[----:B--2---:R-:W-:Y:S01]  /*1120*/  IMAD.SHL.U32 R57, R6, 0x8, RZ ;  /* 0x0000000806397824 */ /* 0x004fe200078e00ff */
[----:B------:R-:W-:Y:S01]  /*1130*/  SHF.R.U32.HI R62, RZ, 0x7, R62 ;  /* 0x00000007ff3e7819 */ /* 0x000fe2000001163e */
[----:B------:R-:W-:Y:S01]  /*1140*/  IMAD.MOV.U32 R23, RZ, RZ, RZ ;  /* 0x000000ffff177224 */ /* 0x000fe200078e00ff */
[----:B------:R-:W-:Y:S01]  /*1150*/  LOP3.LUT R64, RZ, R0, RZ, 0x33, !PT ;  /* 0x00000000ff407212 */ /* 0x000fe200078e33ff */
[----:B------:R-:W-:Y:S01]  /*1160*/  UIADD3 UR44, UR43, -UR44, URZ ;  /* 0x8000002c2b2c7290 */ /* 0x000fe2000fffe03f */
[----:B------:R-:W-:Y:S01]  /*1170*/  UMOV UR40, URZ ;  /* 0x0000003f00287c82 */ /* 0x000fe20008000000 */
[----:B-1----:R-:W-:Y:S01]  /*1180*/  VIADD R63, R63, 0xffffffff ;  /* 0xffffffff3f3f7836 */ /* 0x002fe20000000000 */
[----:B------:R-:W-:-:S09]  /*1190*/  UMOV UR42, URZ ;  /* 0x0000003f002a7c82 */ /* 0x000fd20008000000 */
.L_x_94:
[----:B0-----:R-:W0:Y:S01]  /*11a0*/  SHFL.IDX PT, R0, R62, RZ, 0x1f ;  /* 0x00001fff3e007589 */ /* 0x001e2200000e0000 */
[----:B-1----:R-:W1:Y:S01]  /*11b0*/  S2UR UR7, SR_CgaCtaId ;  /* 0x00000000000779c3 */ /* 0x002e620000008800 */
[----:B------:R-:W-:Y:S01]  /*11c0*/  UMOV UR6, 0x400 ;  /* 0x0000040000067882 */ /* 0x000fe20000000000 */
[----:B0-----:R-:W-:Y:S01]  /*11d0*/  R2UR UR4, R0 ;  /* 0x00000000000472ca */ /* 0x001fe200000e0000 */
[----:B-1----:R-:W-:-:S12]  /*11e0*/  ULEA UR46, UR7, UR6, 0x18 ;  /* 0x00000006072e7291 */ /* 0x002fd8000f8ec03f */
[----:B------:R-:W-:-:S04]  /*11f0*/  ULEA.HI UR5, UR4, UR4, URZ, 0x1 ;  /* 0x0000000404057291 */ /* 0x000fc8000f8f083f */
[----:B------:R-:W-:-:S04]  /*1200*/  ULOP3.LUT UR5, UR5, 0x7fffe, URZ, 0xc0, !UPT ;  /* 0x0007fffe05057892 */ /* 0x000fc8000f8ec03f */
[----:B------:R-:W-:-:S03]  /*1210*/  UIADD3 UR5, UR4, -UR5, URZ ;  /* 0x8000000504057290 */ /* 0x000fc6000fffe03f */
[----:B------:R-:W-:Y:S01]  /*1220*/  ULDC UR4, c[0x0][0x28c] ;  /* 0x0000a30000047ab9 */ /* 0x000fe20000000800 */
[----:B------:R-:W-:Y:S01]  /*1230*/  ULEA UR5, UR5, UR46, 0xd ;  /* 0x0000002e05057291 */ /* 0x000fe2000f8e683f */
[----:B------:R-:W-:-:S03]  /*1240*/  ISETP.LT.AND P0, PT, RZ, UR4, PT ;  /* 0x00000004ff007c0c */ /* 0x000fc6000bf01270 */
[----:B------:R-:W-:-:S04]  /*1250*/  UIADD3 UR5, UR5, 0x100, URZ ;  /* 0x0000010005057890 */ /* 0x000fc8000fffe03f */
[----:B------:R-:W-:-:S04]  /*1260*/  USHF.R.U32.HI UR5, URZ, 0x4, UR5 ;  /* 0x000000043f057899 */ /* 0x000fc80008011605 */
[----:B------:R-:W-:-:S04]  /*1270*/  ULOP3.LUT UR5, UR5, 0x3fff, URZ, 0xc0, !UPT ;  /* 0x00003fff05057892 */ /* 0x000fc8000f8ec03f */
[----:B------:R-:W-:Y:S01]  /*1280*/  ULOP3.LUT UR45, UR5, 0x10000, URZ, 0xfc, !UPT ;  /* 0x00010000052d7892 */ /* 0x000fe2000f8efc3f */
[----:B--2345:R-:W-:Y:S11]  /*1290*/  @P0 BRA `(.L_x_13) ;  /* 0x0000000000400947 */ /* 0x03cff60003800000 */
[----:B------:R-:W-:Y:S01]  /*12a0*/  MOV R0, 0x0 ;  /* 0x0000000000007802 */ /* 0x000fe20000000f00 */
[----:B------:R-:W-:Y:S01]  /*12b0*/  ULDC.64 UR4, c[0x4][0x68] ;  /* 0x01001a0000047ab9 */ /* 0x000fe20000000a00 */
[----:B------:R-:W-:Y:S01]  /*12c0*/  ULDC.64 UR6, c[0x4][0x8] ;  /* 0x0100020000067ab9 */ /* 0x000fe20000000a00 */
[----:B------:R-:W-:Y:S01]  /*12d0*/  IMAD.U32 R4, RZ, RZ, UR4 ;  /* 0x00000004ff047e24 */ /* 0x000fe2000f8e00ff */
[----:B------:R0:W1:Y:S01]  /*12e0*/  LDC.64 R14, c[0x4][R0] ;  /* 0x01000000000e7b82 */ /* 0x0000620000000a00 */
[----:B------:R-:W-:Y:S01]  /*12f0*/  IMAD.U32 R5, RZ, RZ, UR5 ;  /* 0x00000005ff057e24 */ /* 0x000fe2000f8e00ff */
[----:B------:R-:W-:Y:S01]  /*1300*/  ULDC.64 UR4, c[0x4][0x70] ;  /* 0x01001c0000047ab9 */ /* 0x000fe20000000a00 */
[----:B------:R-:W-:Y:S02]  /*1310*/  IMAD.U32 R10, RZ, RZ, UR6 ;  /* 0x00000006ff0a7e24 */ /* 0x000fe4000f8e00ff */
[----:B------:R-:W-:Y:S02]  /*1320*/  IMAD.U32 R6, RZ, RZ, UR4 ;  /* 0x00000004ff067e24 */ /* 0x000fe4000f8e00ff */
[----:B------:R-:W-:-:S02]  /*1330*/  IMAD.U32 R7, RZ, RZ, UR5 ;  /* 0x00000005ff077e24 */ /* 0x000fc4000f8e00ff */
[----:B------:R-:W-:Y:S02]  /*1340*/  IMAD.U32 R11, RZ, RZ, UR7 ;  /* 0x00000007ff0b7e24 */ /* 0x000fe4000f8e00ff */
[----:B------:R-:W-:Y:S02]  /*1350*/  IMAD.MOV.U32 R8, RZ, RZ, 0x1e1 ;  /* 0x000001e1ff087424 */ /* 0x000fe400078e00ff */
[----:B------:R-:W-:Y:S02]  /*1360*/  IMAD.MOV.U32 R12, RZ, RZ, 0x1 ;  /* 0x00000001ff0c7424 */ /* 0x000fe400078e00ff */
[----:B0-----:R-:W-:-:S07]  /*1370*/  IMAD.MOV.U32 R13, RZ, RZ, RZ ;  /* 0x000000ffff0d7224 */ /* 0x001fce00078e00ff */
[----:B------:R-:W-:-:S07]  /*1380*/  LEPC R20, `(.L_x_13) ;  /* 0x000000001014794e */ /* 0x000fce0000000000 */
[----:B-1---5:R-:W-:Y:S05]  /*1390*/  CALL.ABS.NOINC R14 ;  /* 0x000000000e007343 */ /* 0x022fea0003c00000 */
.L_x_13:
[----:B------:R-:W-:-:S13]  /*13a0*/  ISETP.NE.AND P0, PT, R66, 0x3, PT ;  /* 0x000000034200780c */ /* 0x000fda0003f05270 */
[----:B------:R-:W-:Y:S05]  /*13b0*/  @!P0 BRA `(.L_x_14) ;  /* 0x0000000000048947 */ /* 0x000fea0003800000 */
[----:B------:R-:W-:Y:S01]  /*13c0*/  BPT.TRAP 0x1 ;  /* 0x000000040000795c */ /* 0x000fe20000300000 */
.L_x_14:
[----:B------:R-:W-:Y:S02]  /*13d0*/  IMAD.U32 R3, RZ, RZ, UR42 ;  /* 0x0000002aff037e24 */ /* 0x000fe4000f8e00ff */
[----:B------:R-:W-:-:S03]  /*13e0*/  IMAD.U32 R0, RZ, RZ, UR40 ;  /* 0x00000028ff007e24 */ /* 0x000fc6000f8e00ff */
[----:B------:R-:W-:Y:S02]  /*13f0*/  LEA R3, R3, UR46, 0x3 ;  /* 0x0000002e03037c11 */ /* 0x000fe4000f8e18ff */
[----:B------:R-:W-:-:S04]  /*1400*/  SHF.L.U32 R0, R0, 0x1f, RZ ;  /* 0x0000001f00007819 */ /* 0x000fc800000006ff */
[----:B------:R0:W1:Y:S01]  /*1410*/  SYNCS.PHASECHK.TRANS64.TRYWAIT P1, [R3+URZ], R0 ;  /* 0x00000000030075a7 */ /* 0x000062000802017f */
[----:B------:R-:W-:Y:S05]  /*1420*/  @!P0 BRA `(.L_x_15) ;  /* 0x0000000000048947 */ /* 0x000fea0003800000 */
[----:B------:R-:W-:Y:S01]  /*1430*/  BPT.TRAP 0x1 ;  /* 0x000000040000795c */ /* 0x000fe20000300000 */
.L_x_15:
[----:B------:R-:W-:-:S05]  /*1440*/  IMAD.U32 R4, RZ, RZ, UR44 ;  /* 0x0000002cff047e24 */ /* 0x000fca000f8e00ff */
[----:B------:R-:W-:Y:S01]  /*1450*/  ISETP.GE.AND P2, PT, R4, 0x1, PT ;  /* 0x000000010400780c */ /* 0x000fe20003f46270 */
[----:B-1----:R-:W-:-:S12]  /*1460*/  @P1 BRA `(.L_x_16) ;  /* 0x0000000000081947 */ /* 0x002fd80003800000 */
[----:B------:R-:W1:Y:S02]  /*1470*/  SYNCS.PHASECHK.TRANS64.TRYWAIT P1, [R3+URZ], R0 ;  /* 0x00000000030075a7 */ /* 0x000e64000802017f */
[----:B-1----:R-:W-:Y:S05]  /*1480*/  @!P1 BRA `(.L_x_17) ;  /* 0x0000004800f49947 */ /* 0x002fea0003800000 */
.L_x_16:
[----:B------:R-:W-:Y:S05]  /*1490*/  WARPSYNC.ALL ;  /* 0x0000000000007948 */ /* 0x000fea0003800000 */
[----:B------:R-:W-:Y:S01]  /*14a0*/  UIADD3 UR4, UR46, 0x18100, URZ ;  /* 0x000181002e047890 */ /* 0x000fe2000fffe03f */
[----:B------:R-:W-:Y:S01]  /*14b0*/  WARPGROUP.ARRIVE ;  /* 0x00000000000079c5 */ /* 0x000fe20000000000 */
[----:B------:R-:W-:Y:S02]  /*14c0*/  ULEA UR5, UR42, UR45, 0xb ;  /* 0x0000002d2a057291 */ /* 0x000fe4000f8e583f */
[----:B------:R-:W-:Y:S01]  /*14d0*/  USHF.R.U32.HI UR4, URZ, 0x4, UR4 ;  /* 0x000000043f047899 */ /* 0x000fe20008011604 */
[----:B------:R-:W-:Y:S01]  /*14e0*/  UMOV UR9, 0x40000040 ;  /* 0x4000004000097882 */ /* 0x000fe20000000000 */
[----:B------:R-:W-:-:S02]  /*14f0*/  UMOV UR11, 0x40000040 ;  /* 0x40000040000b7882 */ /* 0x000fc40000000000 */
[----:B------:R-:W-:Y:S01]  /*1500*/  ULOP3.LUT UR4, UR4, 0x3fff, URZ, 0xc0, !UPT ;  /* 0x00003fff04047892 */ /* 0x000fe2000f8ec03f */
[----:B------:R-:W-:-:S03]  /*1510*/  UMOV UR8, UR5 ;  /* 0x0000000500087c82 */ /* 0x000fc60008000000 */
[----:B------:R-:W-:-:S04]  /*1520*/  ULOP3.LUT UR4, UR4, 0x10000, URZ, 0xfc, !UPT ;  /* 0x0001000004047892 */ /* 0x000fc8000f8efc3f */
[----:B------:R-:W-:-:S07]  /*1530*/  ULEA UR6, UR42, UR4, 0xa ;  /* 0x000000042a067291 */ /* 0x000fce000f8e503f */
[----:B------:R-:W-:Y:S02]  /*1540*/  UMOV UR10, UR6 ;  /* 0x00000006000a7c82 */ /* 0x000fe40008000000 */
[----:B------:R-:W-:Y:S01]  /*1550*/  HGMMA.64x64x16.F32.BF16 R24, gdesc[UR8], RZ, !UPT, gsb0 ;  /* 0x00e00000081879f0 */ /* 0x000fe2000c0018ff */
[----:B------:R-:W-:Y:S02]  /*1560*/  UIADD3 UR8, UR5, 0x2, URZ ;  /* 0x0000000205087890 */ /* 0x000fe4000fffe03f */
[----:B------:R-:W-:Y:S01]  /*1570*/  UIADD3 UR10, UR6, 0x2, URZ ;  /* 0x00000002060a7890 */ /* 0x000fe2000fffe03f */
[----:B------:R-:W-:Y:S01]  /*1580*/  UMOV UR9, 0x40000040 ;  /* 0x4000004000097882 */ /* 0x000fe20000000000 */
[----:B------:R-:W-:Y:S01]  /*1590*/  UMOV UR11, 0x40000040 ;  /* 0x40000040000b7882 */ /* 0x000fe20000000000 */
[----:B------:R-:W-:Y:S02]  /*15a0*/  WARPGROUP.DEPBAR.LE gsb0, 0x0 ;  /* 0x00008000000079c5 */ /* 0x000fe40000010000 */
[----:B------:R-:W-:-:S06]  /*15b0*/  WARPGROUP.ARRIVE ;  /* 0x00000000000079c5 */ /* 0x000fcc0000000000 */
[----:B------:R-:W-:Y:S01]  /*15c0*/  HGMMA.64x64x16.F32.BF16 R24, gdesc[UR8], R24, gsb0 ;  /* 0x00e00000081879f0 */ /* 0x000fe20008001818 */
        /* <DEDUP_REMOVED lines=41> */
[----:B------:R-:W-:Y:S03]  /*1860*/  HGMMA.64x64x16.F32.BF16 R24, gdesc[UR8], R24, gsb0 ;  /* 0x00e00000081879f0 */ /* 0x000fe60008001818 */
[----:B------:R-:W-:Y:S02]  /*1870*/  WARPGROUP.DEPBAR.LE gsb0, 0x0 ;  /* 0x00008000000079c5 */ /* 0x000fe40000010000 */
[----:B------:R-:W-:Y:S05]  /*1880*/  @!P2 BRA `(.L_x_18) ;  /* 0x00000004008ca947 */ /* 0x000fea0003800000 */
[----:B------:R-:W-:Y:S01]  /*1890*/  UIADD3 UR5, UR42, 0x1, URZ ;  /* 0x000000012a057890 */ /* 0x000fe2000fffe03f */
[----:B01----:R-:W-:-:S03]  /*18a0*/  IMAD.U32 R0, RZ, RZ, UR44 ;  /* 0x0000002cff007e24 */ /* 0x003fc6000f8e00ff */
[----:B------:R-:W-:-:S04]  /*18b0*/  UISETP.NE.AND UP0, UPT, UR5, 0x3, UPT ;  /* 0x000000030500788c */ /* 0x000fc8000bf05270 */
[----:B------:R-:W-:Y:S02]  /*18c0*/  USEL UR6, URZ, 0x1, UP0 ;  /* 0x000000013f067887 */ /* 0x000fe40008000000 */
[----:B------:R-:W-:Y:S02]  /*18d0*/  USEL UR5, UR5, URZ, UP0 ;  /* 0x0000003f05057287 */ /* 0x000fe40008000000 */
[----:B------:R-:W-:-:S06]  /*18e0*/  ULOP3.LUT UR6, UR40, UR6, URZ, 0x3c, !UPT ;  /* 0x0000000628067292 */ /* 0x000fcc000f8e3c3f */
[----:B------:R-:W-:Y:S01]  /*18f0*/  IMAD.U32 R5, RZ, RZ, UR6 ;  /* 0x00000006ff057e24 */ /* 0x000fe2000f8e00ff */
[----:B------:R-:W-:-:S06]  /*1900*/  UMOV UR6, UR42 ;  /* 0x0000002a00067c82 */ /* 0x000fcc0008000000 */
.L_x_25:
[----:B01----:R-:W-:Y:S05]  /*1910*/  @!P0 BRA `(.L_x_19) ;  /* 0x0000000000048947 */ /* 0x003fea0003800000 */
[----:B------:R-:W-:Y:S01]  /*1920*/  BPT.TRAP 0x1 ;  /* 0x000000040000795c */ /* 0x000fe20000300000 */
.L_x_19:
[----:B------:R-:W0:Y:S01]  /*1930*/  S2UR UR8, SR_CgaCtaId ;  /* 0x00000000000879c3 */ /* 0x000e220000008800 */
[----:B------:R-:W-:Y:S01]  /*1940*/  UMOV UR7, 0x400 ;  /* 0x0000040000077882 */ /* 0x000fe20000000000 */
[----:B------:R-:W-:Y:S01]  /*1950*/  SHF.L.U32 R3, R5, 0x1f, RZ ;  /* 0x0000001f05037819 */ /* 0x000fe200000006ff */
[----:B0-----:R-:W-:-:S04]  /*1960*/  ULEA UR7, UR8, UR7, 0x18 ;  /* 0x0000000708077291 */ /* 0x001fc8000f8ec03f */
[----:B------:R-:W-:-:S09]  /*1970*/  ULEA UR8, UR5, UR7, 0x3 ;  /* 0x0000000705087291 */ /* 0x000fd2000f8e183f */
[----:B------:R0:W1:Y:S01]  /*1980*/  SYNCS.PHASECHK.TRANS64.TRYWAIT P1, [UR8], R3 ;  /* 0x00000003ff0075a7 */ /* 0x0000620008020148 */
[----:B------:R-:W-:Y:S05]  /*1990*/  @!P0 BRA `(.L_x_20) ;  /* 0x0000000000048947 */ /* 0x000fea0003800000 */
[----:B------:R-:W-:Y:S01]  /*19a0*/  BPT.TRAP 0x1 ;  /* 0x000000040000795c */ /* 0x000fe20000300000 */
.L_x_20:
[----:B-1----:R-:W-:Y:S05]  /*19b0*/  @P1 BRA `(.L_x_21) ;  /* 0x0000000000081947 */ /* 0x002fea0003800000 */
[----:B------:R-:W1:Y:S02]  /*19c0*/  SYNCS.PHASECHK.TRANS64.TRYWAIT P1, [UR8], R3 ;  /* 0x00000003ff0075a7 */ /* 0x000e640008020148 */
[----:B-1----:R-:W-:Y:S05]  /*19d0*/  @!P1 BRA `(.L_x_22) ;  /* 0x0000004400b49947 */ /* 0x002fea0003800000 */
.L_x_21:
[----:B------:R-:W-:Y:S01]  /*19e0*/  ULEA UR12, UR5, UR45, 0xb ;  /* 0x0000002d050c7291 */ /* 0x000fe2000f8e583f */
[----:B------:R-:W-:Y:S01]  /*19f0*/  WARPGROUP.ARRIVE ;  /* 0x00000000000079c5 */ /* 0x000fe20000000000 */
[----:B------:R-:W-:Y:S01]  /*1a00*/  ULEA UR13, UR5, UR4, 0xa ;  /* 0x00000004050d7291 */ /* 0x000fe2000f8e503f */
[----:B------:R-:W-:Y:S01]  /*1a10*/  UMOV UR9, 0x40000040 ;  /* 0x4000004000097882 */ /* 0x000fe20000000000 */
[----:B------:R-:W-:-:S03]  /*1a20*/  UMOV UR11, 0x40000040 ;  /* 0x40000040000b7882 */ /* 0x000fc60000000000 */
[----:B------:R-:W-:Y:S02]  /*1a30*/  UMOV UR8, UR12 ;  /* 0x0000000c00087c82 */ /* 0x000fe40008000000 */
[----:B------:R-:W-:Y:S02]  /*1a40*/  UMOV UR10, UR13 ;  /* 0x0000000d000a7c82 */ /* 0x000fe40008000000 */
[----:B------:R-:W-:Y:S01]  /*1a50*/  HGMMA.64x64x16.F32.BF16 R24, gdesc[UR8], R24, gsb0 ;  /* 0x00e00000081879f0 */ /* 0x000fe20008001818 */
[----:B------:R-:W-:Y:S02]  /*1a60*/  UIADD3 UR8, UR12, 0x2, URZ ;  /* 0x000000020c087890 */ /* 0x000fe4000fffe03f */
[----:B------:R-:W-:Y:S01]  /*1a70*/  UIADD3 UR10, UR13, 0x2, URZ ;  /* 0x000000020d0a7890 */ /* 0x000fe2000fffe03f */
[----:B------:R-:W-:Y:S01]  /*1a80*/  UMOV UR9, 0x40000040 ;  /* 0x4000004000097882 */ /* 0x000fe20000000000 */
[----:B------:R-:W-:Y:S01]  /*1a90*/  UMOV UR11, 0x40000040 ;  /* 0x40000040000b7882 */ /* 0x000fe20000000000 */
[----:B------:R-:W-:-:S02]  /*1aa0*/  WARPGROUP.DEPBAR.LE gsb0, 0x0 ;  /* 0x00008000000079c5 */ /* 0x000fc40000010000 */
        /* <DEDUP_REMOVED lines=46> */
[----:B------:R-:W-:Y:S01]  /*1d90*/  BPT.TRAP 0x1 ;  /* 0x000000040000795c */ /* 0x000fe20000300000 */
.L_x_23:
[----:B------:R-:W-:Y:S01]  /*1da0*/  ULEA UR7, UR6, UR7, 0x3 ;  /* 0x0000000706077291 */ /* 0x000fe2000f8e183f */
[----:B------:R-:W-:-:S03]  /*1db0*/  ISETP.GT.U32.AND P1, PT, R18, 0x1, PT ;  /* 0x000000011200780c */ /* 0x000fc60003f24070 */
[----:B------:R-:W-:-:S04]  /*1dc0*/  UIADD3 UR7, UR7, 0x18, URZ ;  /* 0x0000001807077890 */ /* 0x000fc8000fffe03f */
[----:B------:R-:W-:-:S09]  /*1dd0*/  UPRMT UR7, URZ, 0x654, UR7 ;  /* 0x000006543f077896 */ /* 0x000fd20008000007 */
[----:B------:R-:W-:Y:S01]  /*1de0*/  SYNCS.ARRIVE.TRANS64.RED.A1T0 RZ, [UR7], RZ ;  /* 0x000000ffffff79a7 */ /* 0x000fe20008100407 */
[----:B------:R-:W-:Y:S05]  /*1df0*/  @P1 BRA `(.L_x_24) ;  /* 0x0000000000041947 */ /* 0x000fea0003800000 */
[----:B------:R-:W-:Y:S01]  /*1e00*/  BPT.TRAP 0x1 ;  /* 0x000000040000795c */ /* 0x000fe20000300000 */
.L_x_24:
[----:B------:R-:W-:Y:S01]  /*1e10*/  UIADD3 UR5, UR5, 0x1, URZ ;  /* 0x0000000105057890 */ /* 0x000fe2000fffe03f */
[C---:B------:R-:W-:Y:S01]  /*1e20*/  ISETP.GT.AND P1, PT, R0.reuse, 0x1, PT ;  /* 0x000000010000780c */ /* 0x040fe20003f24270 */
[----:B------:R-:W-:Y:S01]  /*1e30*/  UIADD3 UR6, UR6, 0x1, URZ ;  /* 0x0000000106067890 */ /* 0x000fe2000fffe03f */
[----:B------:R-:W-:Y:S01]  /*1e40*/  VIADD R0, R0, 0xffffffff ;  /* 0xffffffff00007836 */ /* 0x000fe20000000000 */
[----:B------:R-:W-:Y:S02]  /*1e50*/  UISETP.NE.AND UP0, UPT, UR5, 0x3, UPT ;  /* 0x000000030500788c */ /* 0x000fe4000bf05270 */
[----:B------:R-:W-:Y:S02]  /*1e60*/  UISETP.NE.AND UP1, UPT, UR6, 0x3, UPT ;  /* 0x000000030600788c */ /* 0x000fe4000bf25270 */
[----:B------:R-:W-:Y:S02]  /*1e70*/  USEL UR7, URZ, 0x1, UP0 ;  /* 0x000000013f077887 */ /* 0x000fe40008000000 */
[----:B------:R-:W-:-:S02]  /*1e80*/  USEL UR5, UR5, URZ, UP0 ;  /* 0x0000003f05057287 */ /* 0x000fc40008000000 */
[----:B------:R-:W-:Y:S02]  /*1e90*/  USEL UR6, UR6, URZ, UP1 ;  /* 0x0000003f06067287 */ /* 0x000fe40008800000 */
[----:B------:R-:W-:Y:S01]  /*1ea0*/  LOP3.LUT R5, R5, UR7, RZ, 0x3c, !PT ;  /* 0x0000000705057c12 */ /* 0x000fe2000f8e3cff */
[----:B------:R-:W-:Y:S09]  /*1eb0*/  @P1 BRA `(.L_x_25) ;  /* 0xfffffff800941947 */ /* 0x000ff2000383ffff */
.L_x_18:
[----:B01----:R-:W0:Y:S02]  /*1ec0*/  LDC R0, c[0x0][0x28c] ;  /* 0x0000a300ff007b82 */ /* 0x003e240000000800 */
[----:B0-----:R-:W-:-:S13]  /*1ed0*/  ISETP.GE.AND P1, PT, R0, 0x1, PT ;  /* 0x000000010000780c */ /* 0x001fda0003f26270 */
[----:B------:R-:W-:Y:S05]  /*1ee0*/  @!P1 BRA `(.L_x_26) ;  /* 0x0000000000409947 */ /* 0x000fea0003800000 */
[----:B------:R-:W-:Y:S05]  /*1ef0*/  @!P0 BRA `(.L_x_27) ;  /* 0x0000000000048947 */ /* 0x000fea0003800000 */
[----:B------:R-:W-:Y:S01]  /*1f00*/  BPT.TRAP 0x1 ;  /* 0x000000040000795c */ /* 0x000fe20000300000 */
.L_x_27:
[----:B------:R-:W0:Y:S01]  /*1f10*/  S2UR UR7, SR_CgaCtaId ;  /* 0x00000000000779c3 */ /* 0x000e220000008800 */
[----:B------:R-:W-:Y:S01]  /*1f20*/  UIADD3 UR6, UR44, UR42, URZ ;  /* 0x0000002a2c067290 */ /* 0x000fe2000fffe03f */
[----:B------:R-:W-:-:S03]  /*1f30*/  ISETP.GT.U32.AND P0, PT, R18, 0x1, PT ;  /* 0x000000011200780c */ /* 0x000fc60003f04070 */
[----:B------:R-:W-:-:S04]  /*1f40*/  UIMAD.WIDE.U32 UR4, UR6, -0x55555555, URZ ;  /* 0xaaaaaaab060478a5 */ /* 0x000fc8000f8e003f */
[----:B------:R-:W-:-:S03]  /*1f50*/  USHF.R.U32.HI UR4, URZ, 0x1, UR5 ;  /* 0x000000013f047899 */ /* 0x000fc60008011605 */
[----:B------:R-:W-:Y:S01]  /*1f60*/  UMOV UR5, 0x400 ;  /* 0x0000040000057882 */ /* 0x000fe20000000000 */
[----:B------:R-:W-:Y:S02]  /*1f70*/  UIMAD UR6, UR4, -0x3, UR6 ;  /* 0xfffffffd040678a4 */ /* 0x000fe4000f8e0206 */
[----:B0-----:R-:W-:-:S04]  /*1f80*/  ULEA UR5, UR7, UR5, 0x18 ;  /* 0x0000000507057291 */ /* 0x001fc8000f8ec03f */
[----:B------:R-:W-:-:S04]  /*1f90*/  ULEA UR6, UR6, UR5, 0x3 ;  /* 0x0000000506067291 */ /* 0x000fc8000f8e183f */
[----:B------:R-:W-:-:S04]  /*1fa0*/  UIADD3 UR6, UR6, 0x18, URZ ;  /* 0x0000001806067890 */ /* 0x000fc8000fffe03f */
[----:B------:R-:W-:-:S09]  /*1fb0*/  UPRMT UR6, URZ, 0x654, UR6 ;  /* 0x000006543f067896 */ /* 0x000fd20008000006 */
[----:B------:R-:W-:Y:S01]  /*1fc0*/  SYNCS.ARRIVE.TRANS64.RED.A1T0 RZ, [UR6], RZ ;  /* 0x000000ffffff79a7 */ /* 0x000fe20008100406 */
[----:B------:R-:W-:Y:S05]  /*1fd0*/  @P0 BRA `(.L_x_26) ;  /* 0x0000000000040947 */ /* 0x000fea0003800000 */
[----:B------:R-:W-:Y:S01]  /*1fe0*/  BPT.TRAP 0x1 ;  /* 0x000000040000795c */ /* 0x000fe20000300000 */
.L_x_26:
[----:B------:R-:W-:Y:S01]  /*1ff0*/  IMAD.SHL.U32 R3, R68, 0x40, RZ ;  /* 0x0000004044037824 */ /* 0x000fe200078e00ff */
[----:B------:R-:W-:Y:S01]  /*2000*/  UIADD3 UR42, UR43, UR42, URZ ;  /* 0x0000002a2b2a7290 */ /* 0x000fe2000fffe03f */
[----:B------:R-:W-:Y:S01]  /*2010*/  SHF.R.S32.HI R9, RZ, 0x1f, R67 ;  /* 0x0000001fff097819 */ /* 0x000fe20000011443 */
[----:B------:R-:W-:Y:S01]  /*2020*/  UISETP.GE.U32.AND UP1, UPT, UR43, 0x3, UPT ;  /* 0x000000032b00788c */ /* 0x000fe2000bf26070 */
[----:B------:R-:W-:Y:S01]  /*2030*/  IMAD.SHL.U32 R6, R69, 0x80, RZ ;  /* 0x0000008045067824 */ /* 0x000fe200078e00ff */
[----:B------:R-:W-:Y:S01]  /*2040*/  ULDC UR7, c[0x0][0x288] ;  /* 0x0000a20000077ab9 */ /* 0x000fe20000000800 */
[C---:B------:R-:W-:Y:S01]  /*2050*/  LOP3.LUT R10, R3.reuse, 0x6, R61, 0xf8, !PT ;  /* 0x00000006030a7812 */ /* 0x040fe200078ef83d */
[----:B------:R-:W-:Y:S01]  /*2060*/  UISETP.GT.U32.AND UP0, UPT, UR42, 0x2, UPT ;  /* 0x000000022a00788c */ /* 0x000fe2000bf04070 */
[----:B------:R-:W-:Y:S01]  /*2070*/  ISETP.GE.AND P0, PT, R3, UR7, PT ;  /* 0x0000000703007c0c */ /* 0x000fe2000bf06270 */
[----:B------:R-:W-:Y:S01]  /*2080*/  ULDC.64 UR4, c[0x0][0x5d0] ;  /* 0x0001740000047ab9 */ /* 0x000fe20000000a00 */
[--C-:B------:R-:W-:Y:S01]  /*2090*/  SHF.R.S32.HI R11, RZ, 0x1f, R10.reuse ;  /* 0x0000001fff0b7819 */ /* 0x100fe2000001140a */
[----:B------:R-:W-:Y:S01]  /*20a0*/  ULDC UR10, c[0x0][0x284] ;  /* 0x0000a100000a7ab9 */ /* 0x000fe20000000800 */
[----:B------:R-:W-:Y:S01]  /*20b0*/  IMAD R0, R9, UR4, RZ ;  /* 0x0000000409007c24 */ /* 0x000fe2000f8e02ff */
[----:B------:R-:W-:Y:S01]  /*20c0*/  UISETP.LT.U32.AND UP0, UPT, UR43, 0x3, UP0 ;  /* 0x000000032b00788c */ /* 0x000fe20008701070 */
[----:B------:R-:W-:Y:S01]  /*20d0*/  ISETP.GE.OR P0, PT, R6, UR10, P0 ;  /* 0x0000000a06007c0c */ /* 0x000fe20008706670 */
[----:B------:R-:W-:Y:S01]  /*20e0*/  IMAD.WIDE.U32 R4, R67, UR4, R10 ;  /* 0x0000000443047c25 */ /* 0x000fe2000f8e000a */
[----:B------:R-:W-:Y:S01]  /*20f0*/  ULDC.64 UR8, c[0x0][0x5c8] ;  /* 0x0001720000087ab9 */ /* 0x000fe20000000a00 */
[----:B------:R-:W-:-:S02]  /*2100*/  USEL UR6, URZ, 0x1, !UP0 ;  /* 0x000000013f067887 */ /* 0x000fc4000c000000 */
[----:B------:R-:W-:Y:S01]  /*2110*/  IMAD R7, R67, UR5, R0 ;  /* 0x0000000543077c24 */ /* 0x000fe2000f8e0200 */
[----:B------:R-:W-:Y:S01]  /*2120*/  @UP1 UIMAD.WIDE.U32 UR4, UR42, -0x55555555, URZ ;  /* 0xaaaaaaab2a0418a5 */ /* 0x000fe2000f8e003f */
[----:B------:R-:W-:Y:S01]  /*2130*/  IMAD.WIDE R68, R69, 0x80, R22 ;  /* 0x0000008045447825 */ /* 0x000fe200078e0216 */
[----:B------:R-:W-:Y:S02]  /*2140*/  ULOP3.LUT UR40, UR40, UR6, URZ, 0x3c, !UPT ;  /* 0x0000000628287292 */ /* 0x000fe4000f8e3c3f */
[----:B------:R-:W-:Y:S01]  /*2150*/  @UP1 USHF.R.U32.HI UR4, URZ, 0x1, UR5 ;  /* 0x000000013f041899 */ /* 0x000fe20008011605 */
[----:B------:R-:W-:Y:S02]  /*2160*/  IMAD.IADD R5, R5, 0x1, R7 ;  /* 0x0000000105057824 */ /* 0x000fe400078e0207 */
[----:B------:R-:W-:Y:S01]  /*2170*/  IMAD R7, R69, UR8, RZ ;  /* 0x0000000845077c24 */ /* 0x000fe2000f8e02ff */
[----:B------:R-:W-:Y:S01]  /*2180*/  @UP1 ULOP3.LUT UR40, UR40, 0x1, UR4, 0x78, !UPT ;  /* 0x0000000128281892 */ /* 0x000fe2000f8e7804 */
[----:B------:R-:W-:-:S04]  /*2190*/  IMAD.WIDE.U32 R70, R68, UR8, R4 ;  /* 0x0000000844467c25 */ /* 0x000fc8000f8e0004 */
[----:B------:R-:W-:Y:S02]  /*21a0*/  IMAD R7, R68, UR9, R7 ;  /* 0x0000000944077c24 */ /* 0x000fe4000f8e0207 */
[----:B------:R-:W-:Y:S01]  /*21b0*/  IMAD.MOV.U32 R0, RZ, RZ, -0x1 ;  /* 0xffffffffff007424 */ /* 0x000fe200078e00ff */
[----:B------:R-:W-:Y:S06]  /*21c0*/  @P0 BRA `(.L_x_28) ;  /* 0x00000020009c0947 */ /* 0x000fec0003800000 */
[----:B-----5:R-:W-:Y:S01]  /*21d0*/  FSETP.NEU.AND P0, PT, R56, RZ, PT ;  /* 0x000000ff3800720b */ /* 0x020fe20003f0d000 */
[----:B------:R-:W-:Y:S01]  /*21e0*/  IMAD.IADD R4, R60, 0x1, -R3 ;  /* 0x000000013c047824 */ /* 0x000fe200078e0a03 */
[----:B------:R-:W-:Y:S01]  /*21f0*/  BSSY B0, `(.L_x_28) ;  /* 0x0000224000007945 */ /* 0x000fe20003800000 */
[----:B------:R-:W-:Y:S02]  /*2200*/  IMAD.IADD R3, R65, 0x1, -R6 ;  /* 0x0000000141037824 */ /* 0x000fe400078e0a06 */
[----:B------:R-:W-:Y:S01]  /*2210*/  IMAD.IADD R81, R71, 0x1, R7 ;  /* 0x0000000147517824 */ /* 0x000fe200078e0207 */
[----:B------:R-:W-:-:S04]  /*2220*/  ISETP.GT.AND P2, PT, R4, RZ, PT ;  /* 0x000000ff0400720c */ /* 0x000fc80003f44270 */
[----:B------:R-:W-:-:S03]  /*2230*/  ISETP.GT.AND P1, PT, R3, RZ, P2 ;  /* 0x000000ff0300720c */ /* 0x000fc60001724270 */
[----:B------:R-:W-:Y:S10]  /*2240*/  @!P0 BRA `(.L_x_29) ;  /* 0x0000001400e88947 */ /* 0x000ff40003800000 */
[----:B------:R-:W0:Y:S01]  /*2250*/  LDC.64 R74, c[0x0][0x5b8] ;  /* 0x00016e00ff4a7b82 */ /* 0x000e220000000a00 */
[----:B------:R-:W-:-:S07]  /*2260*/  ULDC.64 UR4, c[0x0][0x5c0] ;  /* 0x0001700000047ab9 */ /* 0x000fce0000000a00 */
[----:B------:R-:W1:Y:S08]  /*2270*/  LDC.64 R76, c[0x0][0x5b0] ;  /* 0x00016c00ff4c7b82 */ /* 0x000e700000000a00 */
[----:B------:R-:W2:Y:S01]  /*2280*/  LDC.64 R78, c[0x0][0x5a8] ;  /* 0x00016a00ff4e7b82 */ /* 0x000ea20000000a00 */
[-C--:B0-----:R-:W-:Y:S02]  /*2290*/  IMAD R6, R9, R74.reuse, RZ ;  /* 0x0000004a09067224 */ /* 0x081fe400078e02ff */
[----:B------:R-:W-:-:S04]  /*22a0*/  IMAD.WIDE.U32 R72, R67, R74, R10 ;  /* 0x0000004a43487225 */ /* 0x000fc800078e000a */
[----:B------:R-:W-:Y:S02]  /*22b0*/  IMAD R71, R67, R75, R6 ;  /* 0x0000004b43477224 */ /* 0x000fe400078e0206 */
[-C--:B-1----:R-:W-:Y:S02]  /*22c0*/  IMAD R5, R69, R76.reuse, RZ ;  /* 0x0000004c45057224 */ /* 0x082fe400078e02ff */
[----:B------:R-:W-:Y:S02]  /*22d0*/  IMAD.IADD R13, R73, 0x1, R71 ;  /* 0x00000001490d7824 */ /* 0x000fe400078e0247 */
[----:B------:R-:W-:Y:S02]  /*22e0*/  IMAD.MOV.U32 R12, RZ, RZ, R72 ;  /* 0x000000ffff0c7224 */ /* 0x000fe400078e0048 */
[C---:B------:R-:W-:Y:S02]  /*22f0*/  IMAD R75, R68.reuse, R77, R5 ;  /* 0x0000004d444b7224 */ /* 0x040fe400078e0205 */
[----:B------:R-:W-:-:S04]  /*2300*/  IMAD.WIDE.U32 R6, R68, R76, R12 ;  /* 0x0000004c44067225 */ /* 0x000fc800078e000c */
[----:B------:R-:W-:Y:S01]  /*2310*/  IMAD.IADD R5, R7, 0x1, R75 ;  /* 0x0000000107057824 */ /* 0x000fe200078e024b */
[----:B--2---:R-:W-:-:S04]  /*2320*/  LEA R14, P0, R6, R78, 0x1 ;  /* 0x0000004e060e7211 */ /* 0x004fc800078008ff */
[----:B------:R-:W-:-:S05]  /*2330*/  LEA.HI.X R15, R6, R79, R5, 0x1, P0 ;  /* 0x0000004f060f7211 */ /* 0x000fca00000f0c05 */
[----:B------:R0:W2:Y:S01]  /*2340*/  @P1 LDG.E.LTC128B.U16 R5, desc[UR36][R14.64] ;  /* 0x000000240e051981 */ /* 0x0000a2000c1e1520 */
[----:B------:R-:W-:Y:S01]  /*2350*/  LEA R8, P0, R70, UR4, 0x1 ;  /* 0x0000000446087c11 */ /* 0x000fe2000f8008ff */
[----:B------:R-:W-:Y:S01]  /*2360*/  IMAD.WIDE.U32 R6, R68, R76, R10 ;  /* 0x0000004c44067225 */ /* 0x000fe200078e000a */
[----:B------:R-:W-:Y:S03]  /*2370*/  BSSY B1, `(.L_x_30) ;  /* 0x0000012000017945 */ /* 0x000fe60003800000 */
[----:B------:R-:W-:Y:S02]  /*2380*/  IMAD.IADD R7, R75, 0x1, R7 ;  /* 0x000000014b077824 */ /* 0x000fe400078e0207 */
[----:B------:R-:W-:Y:S01]  /*2390*/  IMAD.WIDE.U32 R20, R67, R74, R6 ;  /* 0x0000004a43147225 */ /* 0x000fe200078e0006 */
[----:B0-----:R-:W-:-:S03]  /*23a0*/  SHF.L.U64.HI R15, R76, 0x3, R77 ;  /* 0x000000034c0f7819 */ /* 0x001fc6000001024d */
[----:B------:R-:W-:Y:S01]  /*23b0*/  IMAD.IADD R7, R71, 0x1, R21 ;  /* 0x0000000147077824 */ /* 0x000fe200078e0215 */
[----:B------:R-:W-:Y:S01]  /*23c0*/  LEA R6, P4, R20, R78, 0x1 ;  /* 0x0000004e14067211 */ /* 0x000fe200078808ff */
[----:B------:R-:W-:-:S03]  /*23d0*/  IMAD.SHL.U32 R14, R76, 0x8, RZ ;  /* 0x000000084c0e7824 */ /* 0x000fc600078e00ff */
[----:B------:R-:W-:Y:S01]  /*23e0*/  LEA.HI.X R7, R20, R79, R7, 0x1, P4 ;  /* 0x0000004f14077211 */ /* 0x000fe200020f0c07 */
[----:B--2---:R-:W-:-:S04]  /*23f0*/  IMAD.U32 R9, R5, 0x10000, RZ ;  /* 0x0001000005097824 */ /* 0x004fc800078e00ff */
[----:B------:R-:W-:-:S04]  /*2400*/  FMUL R9, R9, R56 ;  /* 0x0000003809097220 */ /* 0x000fc80000400000 */
[----:B------:R-:W-:Y:S01]  /*2410*/  FFMA R24, R24, R19, R9 ;  /* 0x0000001318187223 */ /* 0x000fe20000000009 */
[----:B------:R-:W-:Y:S02]  /*2420*/  LEA.HI.X R9, R70, UR5, R81, 0x1, P0 ;  /* 0x0000000546097c11 */ /* 0x000fe400080f0c51 */
[----:B------:R-:W-:Y:S02]  /*2430*/  ISETP.GT.AND P0, PT, R4, 0x1, PT ;  /* 0x000000010400780c */ /* 0x000fe40003f04270 */
[----:B------:R-:W-:Y:S02]  /*2440*/  F2FP.BF16.F32.PACK_AB R24, RZ, R24 ;  /* 0x00000018ff18723e */ /* 0x000fe400000010ff */
[----:B------:R-:W-:-:S03]  /*2450*/  ISETP.GT.AND P3, PT, R3, RZ, P0 ;  /* 0x000000ff0300720c */ /* 0x000fc60000764270 */
[----:B------:R0:W-:Y:S10]  /*2460*/  @P1 STG.E.U16 desc[UR36][R8.64], R24 ;  /* 0x0000001808001986 */ /* 0x0001f4000c101524 */
[----:B------:R-:W-:Y:S05]  /*2470*/  @!P3 BRA `(.L_x_31) ;  /* 0x000000000004b947 */ /* 0x000fea0003800000 */
[----:B------:R1:W5:Y:S02]  /*2480*/  LDG.E.LTC128B.U16 R5, desc[UR36][R6.64+0x2] ;  /* 0x0000022406057981 */ /* 0x000364000c1e1520 */
.L_x_31:
[----:B------:R-:W-:Y:S05]  /*2490*/  BSYNC B1 ;  /* 0x0000000000017941 */ /* 0x000fea0003800000 */
.L_x_30:
[----:B-----5:R-:W-:Y:S01]  /*24a0*/  IMAD.U32 R69, R5, 0x10000, RZ ;  /* 0x0001000005457824 */ /* 0x020fe200078e00ff */
[----:B------:R-:W-:Y:S01]  /*24b0*/  ISETP.GT.AND P2, PT, R3, 0x8, P2 ;  /* 0x000000080300780c */ /* 0x000fe20001744270 */
[----:B------:R-:W-:Y:S01]  /*24c0*/  IMAD.WIDE.U32 R20, R68, R76, R14 ;  /* 0x0000004c44147225 */ /* 0x000fe200078e000e */
[----:B0-----:R-:W-:-:S03]  /*24d0*/  PRMT R24, R5, 0x7610, R24 ;  /* 0x0000761005187816 */ /* 0x001fc60000000018 */
[----:B------:R-:W-:Y:S01]  /*24e0*/  FMUL R12, R69, R56 ;  /* 0x00000038450c7220 */ /* 0x000fe20000400000 */
[----:B------:R-:W-:Y:S01]  /*24f0*/  IMAD.IADD R75, R75, 0x1, R21 ;  /* 0x000000014b4b7824 */ /* 0x000fe200078e0215 */
[----:B------:R-:W-:Y:S02]  /*2500*/  IADD3 R72, P1, R72, R20, RZ ;  /* 0x0000001448487210 */ /* 0x000fe40007f3e0ff */
[----:B------:R-:W-:-:S03]  /*2510*/  FFMA R12, R25, R19, R12 ;  /* 0x00000013190c7223 */ /* 0x000fc6000000000c */
[----:B------:R-:W-:Y:S02]  /*2520*/  IMAD.X R13, R75, 0x1, R13, P1 ;  /* 0x000000014b0d7824 */ /* 0x000fe400008e060d */
[----:B------:R-:W-:Y:S02]  /*2530*/  F2FP.BF16.F32.PACK_AB R12, RZ, R12 ;  /* 0x0000000cff0c723e */ /* 0x000fe400000010ff */
[----:B------:R-:W-:Y:S02]  /*2540*/  LEA R14, P1, R72, R78, 0x1 ;  /* 0x0000004e480e7211 */ /* 0x000fe400078208ff */
[----:B------:R-:W-:Y:S02]  /*2550*/  PRMT R21, R12, 0x7610, R21 ;  /* 0x000076100c157816 */ /* 0x000fe40000000015 */
[----:B------:R-:W-:-:S03]  /*2560*/  LEA.HI.X R15, R72, R79, R13, 0x1, P1 ;  /* 0x0000004f480f7211 */ /* 0x000fc600008f0c0d */
[----:B------:R0:W-:Y:S04]  /*2570*/  @P3 STG.E.U16 desc[UR36][R8.64+0x2], R21 ;  /* 0x0000021508003986 */ /* 0x0001e8000c101524 */
[----:B------:R-:W2:Y:S01]  /*2580*/  @P2 LDG.E.LTC128B.U16 R24, desc[UR36][R14.64] ;  /* 0x000000240e182981 */ /* 0x000ea2000c1e1520 */
[----:B------:R-:W-:Y:S01]  /*2590*/  IADD3 R20, P1, R10, R20, RZ ;  /* 0x000000140a147210 */ /* 0x000fe20007f3e0ff */
[----:B------:R-:W-:Y:S01]  /*25a0*/  BSSY B1, `(.L_x_32) ;  /* 0x0000011000017945 */ /* 0x000fe20003800000 */
[----:B------:R-:W-:Y:S02]  /*25b0*/  SHF.L.U64.HI R13, R57, 0x1, R58 ;  /* 0x00000001390d7819 */ /* 0x000fe4000001023a */
[----:B------:R-:W-:Y:S01]  /*25c0*/  ISETP.GT.AND P0, PT, R3, 0x8, P0 ;  /* 0x000000080300780c */ /* 0x000fe20000704270 */
[----:B0-----:R-:W-:Y:S01]  /*25d0*/  IMAD.X R21, R11, 0x1, R75, P1 ;  /* 0x000000010b157824 */ /* 0x001fe200008e064b */
[----:B------:R-:W-:Y:S01]  /*25e0*/  LEA R12, P1, R57, R8, 0x1 ;  /* 0x00000008390c7211 */ /* 0x000fe200078208ff */
[----:B------:R-:W-:-:S04]  /*25f0*/  IMAD.WIDE.U32 R20, R67, R74, R20 ;  /* 0x0000004a43147225 */ /* 0x000fc800078e0014 */
[----:B------:R-:W-:Y:S01]  /*2600*/  IMAD.X R13, R13, 0x1, R9, P1 ;  /* 0x000000010d0d7824 */ /* 0x000fe200008e0609 */
[----:B------:R-:W-:Y:S01]  /*2610*/  LEA R10, P3, R20, R78, 0x1 ;  /* 0x0000004e140a7211 */ /* 0x000fe200078608ff */
[----:B------:R-:W-:-:S05]  /*2620*/  IMAD.IADD R11, R71, 0x1, R21 ;  /* 0x00000001470b7824 */ /* 0x000fca00078e0215 */
[----:B------:R-:W-:Y:S01]  /*2630*/  LEA.HI.X R11, R20, R79, R11, 0x1, P3 ;  /* 0x0000004f140b7211 */ /* 0x000fe200018f0c0b */
[----:B--2---:R-:W-:-:S04]  /*2640*/  IMAD.U32 R5, R24, 0x10000, RZ ;  /* 0x0001000018057824 */ /* 0x004fc800078e00ff */
[----:B------:R-:W-:-:S04]  /*2650*/  FMUL R5, R5, R56 ;  /* 0x0000003805057220 */ /* 0x000fc80000400000 */
[----:B------:R-:W-:-:S05]  /*2660*/  FFMA R5, R26, R19, R5 ;  /* 0x000000131a057223 */ /* 0x000fca0000000005 */
[----:B------:R-:W-:-:S05]  /*2670*/  F2FP.BF16.F32.PACK_AB R5, RZ, R5 ;  /* 0x00000005ff05723e */ /* 0x000fca00000010ff */
[----:B------:R0:W-:Y:S01]  /*2680*/  @P2 STG.E.U16 desc[UR36][R12.64], R5 ;  /* 0x000000050c002986 */ /* 0x0001e2000c101524 */
[----:B------:R-:W-:Y:S05]  /*2690*/  @!P0 BRA `(.L_x_33) ;  /* 0x0000000000048947 */ /* 0x000fea0003800000 */
[----:B------:R2:W5:Y:S02]  /*26a0*/  LDG.E.LTC128B.U16 R24, desc[UR36][R10.64+0x2] ;  /* 0x000002240a187981 */ /* 0x000564000c1e1520 */
.L_x_33:
[----:B------:R-:W-:Y:S05]  /*26b0*/  BSYNC B1 ;  /* 0x0000000000017941 */ /* 0x000fea0003800000 */
.L_x_32:
[----:B0----5:R-:W-:Y:S01]  /*26c0*/  IMAD.U32 R5, R24, 0x10000, RZ ;  /* 0x0001000018057824 */ /* 0x021fe200078e00ff */
[----:B------:R-:W-:Y:S01]  /*26d0*/  ISETP.GT.AND P1, PT, R4, 0x8, PT ;  /* 0x000000080400780c */ /* 0x000fe20003f24270 */
[----:B------:R-:W-:Y:S02]  /*26e0*/  BSSY B1, `(.L_x_34) ;  /* 0x0000008000017945 */ /* 0x000fe40003800000 */
[----:B------:R-:W-:Y:S01]  /*26f0*/  FMUL R14, R5, R56 ;  /* 0x00000038050e7220 */ /* 0x000fe20000400000 */
[----:B------:R-:W-:-:S03]  /*2700*/  ISETP.GT.AND P2, PT, R3, RZ, P1 ;  /* 0x000000ff0300720c */ /* 0x000fc60000f44270 */
[----:B------:R-:W-:-:S05]  /*2710*/  FFMA R14, R27, R19, R14 ;  /* 0x000000131b0e7223 */ /* 0x000fca000000000e */
[----:B------:R-:W-:-:S05]  /*2720*/  F2FP.BF16.F32.PACK_AB R14, RZ, R14 ;  /* 0x0000000eff0e723e */ /* 0x000fca00000010ff */
[----:B------:R0:W-:Y:S01]  /*2730*/  @P0 STG.E.U16 desc[UR36][R12.64+0x2], R14 ;  /* 0x0000020e0c000986 */ /* 0x0001e2000c101524 */
[----:B------:R-:W-:Y:S05]  /*2740*/  @!P2 BRA `(.L_x_35) ;  /* 0x000000000004a947 */ /* 0x000fea0003800000 */
[----:B------:R3:W5:Y:S02]  /*2750*/  LDG.E.LTC128B.U16 R24, desc[UR36][R6.64+0x10] ;  /* 0x0000102406187981 */ /* 0x000764000c1e1520 */
.L_x_35:
[----:B------:R-:W-:Y:S05]  /*2760*/  BSYNC B1 ;  /* 0x0000000000017941 */ /* 0x000fea0003800000 */
.L_x_34:
[----:B-----5:R-:W-:Y:S01]  /*2770*/  IMAD.U32 R5, R24, 0x10000, RZ ;  /* 0x0001000018057824 */ /* 0x020fe200078e00ff */
        /* <DEDUP_REMOVED lines=9> */
.L_x_37:
[----:B------:R-:W-:Y:S05]  /*2810*/  BSYNC B1 ;  /* 0x0000000000017941 */ /* 0x000fea0003800000 */
.L_x_36:
[----:B----45:R-:W-:Y:S01]  /*2820*/  IMAD.U32 R5, R24, 0x10000, RZ ;  /* 0x0001000018057824 */ /* 0x030fe200078e00ff */
[----:B------:R-:W-:Y:S01]  /*2830*/  ISETP.GT.AND P1, PT, R3, 0x8, P1 ;  /* 0x000000080300780c */ /* 0x000fe20000f24270 */
[----:B------:R-:W-:Y:S02]  /*2840*/  BSSY B1, `(.L_x_38) ;  /* 0x0000007000017945 */ /* 0x000fe40003800000 */
[----:B0-----:R-:W-:-:S04]  /*2850*/  FMUL R14, R5, R56 ;  /* 0x00000038050e7220 */ /* 0x001fc80000400000 */
[----:B------:R-:W-:-:S05]  /*2860*/  FFMA R14, R29, R19, R14 ;  /* 0x000000131d0e7223 */ /* 0x000fca000000000e */
[----:B------:R-:W-:-:S05]  /*2870*/  F2FP.BF16.F32.PACK_AB R14, RZ, R14 ;  /* 0x0000000eff0e723e */ /* 0x000fca00000010ff */
[----:B------:R0:W-:Y:S01]  /*2880*/  @P3 STG.E.U16 desc[UR36][R8.64+0x12], R14 ;  /* 0x0000120e08003986 */ /* 0x0001e2000c101524 */
[----:B------:R-:W-:Y:S05]  /*2890*/  @!P1 BRA `(.L_x_39) ;  /* 0x0000000000049947 */ /* 0x000fea0003800000 */
[----:B------:R4:W5:Y:S02]  /*28a0*/  LDG.E.LTC128B.U16 R24, desc[UR36][R10.64+0x10] ;  /* 0x000010240a187981 */ /* 0x000964000c1e1520 */
.L_x_39:
[----:B------:R-:W-:Y:S05]  /*28b0*/  BSYNC B1 ;  /* 0x0000000000017941 */ /* 0x000fea0003800000 */
.L_x_38:
[----:B-----5:R-:W-:Y:S01]  /*28c0*/  IMAD.U32 R5, R24, 0x10000, RZ ;  /* 0x0001000018057824 */ /* 0x020fe200078e00ff */
[----:B------:R-:W-:Y:S01]  /*28d0*/  ISETP.GT.AND P0, PT, R3, 0x8, P0 ;  /* 0x000000080300780c */ /* 0x000fe20000704270 */
[----:B------:R-:W-:Y:S02]  /*28e0*/  BSSY B1, `(.L_x_40) ;  /* 0x0000007000017945 */ /* 0x000fe40003800000 */
[----:B------:R-:W-:-:S04]  /*28f0*/  FMUL R5, R5, R56 ;  /* 0x0000003805057220 */ /* 0x000fc80000400000 */
[----:B------:R-:W-:-:S05]  /*2900*/  FFMA R5, R30, R19, R5 ;  /* 0x000000131e057223 */ /* 0x000fca0000000005 */
[----:B------:R-:W-:-:S05]  /*2910*/  F2FP.BF16.F32.PACK_AB R5, RZ, R5 ;  /* 0x00000005ff05723e */ /* 0x000fca00000010ff */
[----:B------:R0:W-:Y:S01]  /*2920*/  @P1 STG.E.U16 desc[UR36][R12.64+0x10], R5 ;  /* 0x000010050c001986 */ /* 0x0001e2000c101524 */
[----:B------:R-:W-:Y:S05]  /*2930*/  @!P0 BRA `(.L_x_41) ;  /* 0x0000000000048947 */ /* 0x000fea0003800000 */
[----:B------:R0:W5:Y:S02]  /*2940*/  LDG.E.LTC128B.U16 R24, desc[UR36][R10.64+0x12] ;  /* 0x000012240a187981 */ /* 0x000164000c1e1520 */
.L_x_41:
[----:B------:R-:W-:Y:S05]  /*2950*/  BSYNC B1 ;  /* 0x0000000000017941 */ /* 0x000fea0003800000 */
.L_x_40:
        /* <DEDUP_REMOVED lines=10> */
.L_x_43:
[----:B------:R-:W-:Y:S05]  /*2a00*/  BSYNC B1 ;  /* 0x0000000000017941 */ /* 0x000fea0003800000 */
.L_x_42:
        /* <DEDUP_REMOVED lines=10> */
.L_x_45:
[----:B------:R-:W-:Y:S05]  /*2ab0*/  BSYNC B1 ;  /* 0x0000000000017941 */ /* 0x000fea0003800000 */
.L_x_44:
[----:B0----5:R-:W-:Y:S01]  /*2ac0*/  IMAD.U32 R5, R24, 0x10000, RZ ;  /* 0x0001000018057824 */ /* 0x021fe200078e00ff */
        /* <DEDUP_REMOVED lines=8> */
.L_x_47:
[----:B------:R-:W-:Y:S05]  /*2b50*/  BSYNC B1 ;  /* 0x0000000000017941 */ /* 0x000fea0003800000 */
.L_x_46:
        /* <DEDUP_REMOVED lines=9> */
.L_x_49:
[----:B------:R-:W-:Y:S05]  /*2bf0*/  BSYNC B1 ;  /* 0x0000000000017941 */ /* 0x000fea0003800000 */
.L_x_48:
        /* <DEDUP_REMOVED lines=10> */
.L_x_51:
[----:B------:R-:W-:Y:S05]  /*2ca0*/  BSYNC B1 ;  /* 0x0000000000017941 */ /* 0x000fea0003800000 */
.L_x_50:
        /* <DEDUP_REMOVED lines=10> */
.L_x_53:
[----:B------:R-:W-:Y:S05]  /*2d50*/  BSYNC B1 ;  /* 0x0000000000017941 */ /* 0x000fea0003800000 */
.L_x_52:
        /* <DEDUP_REMOVED lines=9> */
.L_x_55:
[----:B------:R-:W-:Y:S05]  /*2df0*/  BSYNC B1 ;  /* 0x0000000000017941 */ /* 0x000fea0003800000 */
.L_x_54:
        /* <DEDUP_REMOVED lines=9> */
.L_x_57:
[----:B------:R-:W-:Y:S05]  /*2e90*/  BSYNC B1 ;  /* 0x0000000000017941 */ /* 0x000fea0003800000 */
.L_x_56:
        /* <DEDUP_REMOVED lines=10> */
.L_x_59:
[----:B------:R-:W-:Y:S05]  /*2f40*/  BSYNC B1 ;  /* 0x0000000000017941 */ /* 0x000fea0003800000 */
.L_x_58:
        /* <DEDUP_REMOVED lines=10> */
.L_x_61:
[----:B------:R-:W-:Y:S05]  /*2ff0*/  BSYNC B1 ;  /* 0x0000000000017941 */ /* 0x000fea0003800000 */
.L_x_60:
        /* <DEDUP_REMOVED lines=9> */
.L_x_63:
[----:B------:R-:W-:Y:S05]  /*3090*/  BSYNC B1 ;  /* 0x0000000000017941 */ /* 0x000fea0003800000 */
.L_x_62:
        /* <DEDUP_REMOVED lines=9> */
.L_x_65:
[----:B------:R-:W-:Y:S05]  /*3130*/  BSYNC B1 ;  /* 0x0000000000017941 */ /* 0x000fea0003800000 */
.L_x_64:
        /* <DEDUP_REMOVED lines=10> */
.L_x_67:
[----:B------:R-:W-:Y:S05]  /*31e0*/  BSYNC B1 ;  /* 0x0000000000017941 */ /* 0x000fea0003800000 */
.L_x_66:
        /* <DEDUP_REMOVED lines=10> */
.L_x_69:
[----:B------:R-:W-:Y:S05]  /*3290*/  BSYNC B1 ;  /* 0x0000000000017941 */ /* 0x000fea0003800000 */
.L_x_68:
        /* <DEDUP_REMOVED lines=9> */
.L_x_71:
[----:B------:R-:W-:Y:S05]  /*3330*/  BSYNC B1 ;  /* 0x0000000000017941 */ /* 0x000fea0003800000 */
.L_x_70:
        /* <DEDUP_REMOVED lines=9> */
.L_x_73:
[----:B------:R-:W-:Y:S05]  /*33d0*/  BSYNC B1 ;  /* 0x0000000000017941 */ /* 0x000fea0003800000 */
.L_x_72:
        /* <DEDUP_REMOVED lines=10> */
.L_x_75:
[----:B------:R-:W-:Y:S05]  /*3480*/  BSYNC B1 ;  /* 0x0000000000017941 */ /* 0x000fea0003800000 */
.L_x_74:
        /* <DEDUP_REMOVED lines=10> */
.L_x_77:
[----:B------:R-:W-:Y:S05]  /*3530*/  BSYNC B1 ;  /* 0x0000000000017941 */ /* 0x000fea0003800000 */
.L_x_76:
        /* <DEDUP_REMOVED lines=9> */
.L_x_79:
[----:B------:R-:W-:Y:S05]  /*35d0*/  BSYNC B1 ;  /* 0x0000000000017941 */ /* 0x000fea0003800000 */
.L_x_78:
        /* <DEDUP_REMOVED lines=9> */
.L_x_81:
[----:B------:R-:W-:Y:S05]  /*3670*/  BSYNC B1 ;  /* 0x0000000000017941 */ /* 0x000fea0003800000 */
.L_x_80:
        /* <DEDUP_REMOVED lines=10> */
.L_x_83:
[----:B------:R-:W-:Y:S05]  /*3720*/  BSYNC B1 ;  /* 0x0000000000017941 */ /* 0x000fea0003800000 */
.L_x_82:
[----:B-----5:R-:W-:Y:S01]  /*3730*/  IMAD.U32 R5, R24, 0x10000, RZ ;  /* 0x0001000018057824 */ /* 0x020fe200078e00ff */
[----:B------:R-:W-:Y:S01]  /*3740*/  ISETP.GT.AND P0, PT, R4, 0x39, PT ;  /* 0x000000390400780c */ /* 0x000fe20003f04270 */
[----:B------:R-:W-:Y:S01]  /*3750*/  @P2 IMAD.MOV.U32 R4, RZ, RZ, R8 ;  /* 0x000000ffff042224 */ /* 0x000fe200078e0008 */
[----:B------:R-:W-:Y:S01]  /*3760*/  BSSY B1, `(.L_x_84) ;  /* 0x000000a000017945 */ /* 0x000fe20003800000 */
[----:B------:R-:W-:Y:S01]  /*3770*/  FMUL R5, R5, R56 ;  /* 0x0000003805057220 */ /* 0x000fe20000400000 */
[----:B------:R-:W-:-:S03]  /*3780*/  ISETP.GT.AND P3, PT, R3, RZ, P0 ;  /* 0x000000ff0300720c */ /* 0x000fc60000764270 */
[----:B------:R-:W-:-:S05]  /*3790*/  FFMA R5, R52, R19, R5 ;  /* 0x0000001334057223 */ /* 0x000fca0000000005 */
[----:B------:R-:W-:-:S04]  /*37a0*/  F2FP.BF16.F32.PACK_AB R5, RZ, R5 ;  /* 0x00000005ff05723e */ /* 0x000fc800000010ff */
[----:B0-----:R-:W-:Y:S01]  /*37b0*/  PRMT R14, R5, 0x7610, R14 ;  /* 0x00007610050e7816 */ /* 0x001fe2000000000e */
[----:B------:R-:W-:-:S05]  /*37c0*/  @P2 IMAD.MOV.U32 R5, RZ, RZ, R9 ;  /* 0x000000ffff052224 */ /* 0x000fca00078e0009 */
[----:B------:R0:W-:Y:S01]  /*37d0*/  @P2 STG.E.U16 desc[UR36][R4.64+0x70], R14 ;  /* 0x0000700e04002986 */ /* 0x0001e2000c101524 */
[----:B------:R-:W-:Y:S05]  /*37e0*/  @!P3 BRA `(.L_x_85) ;  /* 0x000000000004b947 */ /* 0x000fea0003800000 */
[----:B------:R0:W5:Y:S02]  /*37f0*/  LDG.E.LTC128B.U16 R24, desc[UR36][R6.64+0x72] ;  /* 0x0000722406187981 */ /* 0x000164000c1e1520 */
.L_x_85:
[----:B------:R-:W-:Y:S05]  /*3800*/  BSYNC B1 ;  /* 0x0000000000017941 */ /* 0x000fea0003800000 */
.L_x_84:
        /* <DEDUP_REMOVED lines=9> */
.L_x_87:
[----:B------:R-:W-:Y:S05]  /*38a0*/  BSYNC B1 ;  /* 0x0000000000017941 */ /* 0x000fea0003800000 */
.L_x_86:
[----:B-----5:R-:W-:Y:S01]  /*38b0*/  IMAD.U32 R5, R24, 0x10000, RZ ;  /* 0x0001000018057824 */ /* 0x020fe200078e00ff */
[----:B------:R-:W-:Y:S01]  /*38c0*/  ISETP.GT.AND P0, PT, R3, 0x8, P0 ;  /* 0x000000080300780c */ /* 0x000fe20000704270 */
[----:B0-----:R-:W-:Y:S01]  /*38d0*/  @P1 IMAD.MOV.U32 R4, RZ, RZ, R12 ;  /* 0x000000ffff041224 */ /* 0x001fe200078e000c */
[----:B------:R-:W-:Y:S01]  /*38e0*/  BSSY B1, `(.L_x_88) ;  /* 0x0000009000017945 */ /* 0x000fe20003800000 */
[----:B------:R-:W-:-:S04]  /*38f0*/  FMUL R5, R5, R56 ;  /* 0x0000003805057220 */ /* 0x000fc80000400000 */
[----:B------:R-:W-:-:S05]  /*3900*/  FFMA R5, R54, R19, R5 ;  /* 0x0000001336057223 */ /* 0x000fca0000000005 */
[----:B------:R-:W-:-:S04]  /*3910*/  F2FP.BF16.F32.PACK_AB R5, RZ, R5 ;  /* 0x00000005ff05723e */ /* 0x000fc800000010ff */
[----:B-1-3--:R-:W-:Y:S01]  /*3920*/  PRMT R6, R5, 0x7610, R6 ;  /* 0x0000761005067816 */ /* 0x00afe20000000006 */
[----:B------:R-:W-:-:S05]  /*3930*/  @P1 IMAD.MOV.U32 R5, RZ, RZ, R13 ;  /* 0x000000ffff051224 */ /* 0x000fca00078e000d */
[----:B------:R0:W-:Y:S01]  /*3940*/  @P1 STG.E.U16 desc[UR36][R4.64+0x70], R6 ;  /* 0x0000700604001986 */ /* 0x0001e2000c101524 */
[----:B------:R-:W-:Y:S05]  /*3950*/  @!P0 BRA `(.L_x_89) ;  /* 0x0000000000048947 */ /* 0x000fea0003800000 */
[----:B------:R1:W5:Y:S02]  /*3960*/  LDG.E.LTC128B.U16 R24, desc[UR36][R10.64+0x72] ;  /* 0x000072240a187981 */ /* 0x000364000c1e1520 */
.L_x_89:
[----:B------:R-:W-:Y:S05]  /*3970*/  BSYNC B1 ;  /* 0x0000000000017941 */ /* 0x000fea0003800000 */
.L_x_88:
[----:B------:R-:W-:Y:S05]  /*3980*/  @!P0 BRA `(.L_x_90) ;  /* 0x0000000800a88947 */ /* 0x000fea0003800000 */
[----:B-----5:R-:W-:-:S04]  /*3990*/  IMAD.U32 R3, R24, 0x10000, RZ ;  /* 0x0001000018037824 */ /* 0x020fc800078e00ff */
[----:B0-----:R-:W-:-:S04]  /*39a0*/  FMUL R4, R3, R56 ;  /* 0x0000003803047220 */ /* 0x001fc80000400000 */
[----:B------:R-:W-:-:S05]  /*39b0*/  FFMA R4, R55, R19, R4 ;  /* 0x0000001337047223 */ /* 0x000fca0000000004 */
[----:B------:R-:W-:-:S05]  /*39c0*/  F2FP.BF16.F32.PACK_AB R4, RZ, R4 ;  /* 0x00000004ff04723e */ /* 0x000fca00000010ff */
[----:B------:R3:W-:Y:S01]  /*39d0*/  STG.E.U16 desc[UR36][R12.64+0x72], R4 ;  /* 0x000072040c007986 */ /* 0x0007e2000c101524 */
[----:B------:R-:W-:Y:S05]  /*39e0*/  BRA `(.L_x_90) ;  /* 0x0000000800907947 */ /* 0x000fea0003800000 */
.L_x_29:
[----:B------:R-:W-:Y:S01]  /*39f0*/  ISETP.GT.AND P3, PT, R4, 0x1, PT ;  /* 0x000000010400780c */ /* 0x000fe20003f64270 */
[----:B------:R-:W-:Y:S01]  /*3a00*/  ULDC.64 UR4, c[0x0][0x5c0] ;  /* 0x0001700000047ab9 */ /* 0x000fe20000000a00 */
[-C--:B------:R-:W-:Y:S01]  /*3a10*/  FMUL R24, R24, R19.reuse ;  /* 0x0000001318187220 */ /* 0x080fe20000400000 */
[----:B------:R-:W-:Y:S01]  /*3a20*/  LEA R6, P4, R70, UR4, 0x1 ;  /* 0x0000000446067c11 */ /* 0x000fe2000f8808ff */
[-C--:B------:R-:W-:Y:S01]  /*3a30*/  FMUL R25, R25, R19.reuse ;  /* 0x0000001319197220 */ /* 0x080fe20000400000 */
[----:B------:R-:W-:Y:S01]  /*3a40*/  ISETP.GT.AND P0, PT, R3, RZ, P3 ;  /* 0x000000ff0300720c */ /* 0x000fe20001f04270 */
[-C--:B------:R-:W-:Y:S01]  /*3a50*/  FMUL R26, R26, R19.reuse ;  /* 0x000000131a1a7220 */ /* 0x080fe20000400000 */
[----:B------:R-:W-:Y:S01]  /*3a60*/  F2FP.BF16.F32.PACK_AB R24, RZ, R24 ;  /* 0x00000018ff18723e */ /* 0x000fe200000010ff */
[-C--:B------:R-:W-:Y:S01]  /*3a70*/  FMUL R27, R27, R19.reuse ;  /* 0x000000131b1b7220 */ /* 0x080fe20000400000 */
[----:B------:R-:W-:Y:S01]  /*3a80*/  LEA.HI.X R7, R70, UR5, R81, 0x1, P4 ;  /* 0x0000000546077c11 */ /* 0x000fe2000a0f0c51 */
[----:B------:R-:W-:Y:S01]  /*3a90*/  FMUL R28, R28, R19 ;  /* 0x000000131c1c7220 */ /* 0x000fe20000400000 */
[----:B------:R-:W-:Y:S01]  /*3aa0*/  F2FP.BF16.F32.PACK_AB R25, RZ, R25 ;  /* 0x00000019ff19723e */ /* 0x000fe200000010ff */
[-C--:B------:R-:W-:Y:S01]  /*3ab0*/  FMUL R29, R29, R19.reuse ;  /* 0x000000131d1d7220 */ /* 0x080fe20000400000 */
[----:B------:R-:W-:Y:S01]  /*3ac0*/  ISETP.GT.AND P2, PT, R3, 0x8, P2 ;  /* 0x000000080300780c */ /* 0x000fe20001744270 */
[----:B------:R-:W-:Y:S01]  /*3ad0*/  @P1 STG.E.U16 desc[UR36][R6.64], R24 ;  /* 0x0000001806001986 */ /* 0x000fe2000c101524 */
[----:B------:R-:W-:Y:S01]  /*3ae0*/  ISETP.GT.AND P1, PT, R4, 0x8, PT ;  /* 0x000000080400780c */ /* 0x000fe20003f24270 */
[-C--:B------:R-:W-:Y:S01]  /*3af0*/  FMUL R30, R30, R19.reuse ;  /* 0x000000131e1e7220 */ /* 0x080fe20000400000 */
[C---:B------:R-:W-:Y:S01]  /*3b00*/  SHF.L.U64.HI R5, R57.reuse, 0x1, R58 ;  /* 0x0000000139057819 */ /* 0x040fe2000001023a */
[----:B------:R-:W-:Y:S01]  /*3b10*/  @P0 STG.E.U16 desc[UR36][R6.64+0x2], R25 ;  /* 0x0000021906000986 */ /* 0x000fe2000c101524 */
[----:B------:R-:W-:Y:S01]  /*3b20*/  LEA R8, P5, R57, R6, 0x1 ;  /* 0x0000000639087211 */ /* 0x000fe200078a08ff */
[-C--:B------:R-:W-:Y:S01]  /*3b30*/  FMUL R31, R31, R19.reuse ;  /* 0x000000131f1f7220 */ /* 0x080fe20000400000 */
[----:B------:R-:W-:Y:S01]  /*3b40*/  ISETP.GT.AND P3, PT, R3, 0x8, P3 ;  /* 0x000000080300780c */ /* 0x000fe20001f64270 */
[-C--:B------:R-:W-:Y:S01]  /*3b50*/  FMUL R32, R32, R19.reuse ;  /* 0x0000001320207220 */ /* 0x080fe20000400000 */
[----:B------:R-:W-:Y:S01]  /*3b60*/  ISETP.GT.AND P0, PT, R4, 0x9, PT ;  /* 0x000000090400780c */ /* 0x000fe20003f04270 */
[----:B------:R-:W-:Y:S01]  /*3b70*/  IMAD.X R9, R5, 0x1, R7, P5 ;  /* 0x0000000105097824 */ /* 0x000fe200028e0607 */
[----:B------:R-:W-:Y:S01]  /*3b80*/  ISETP.GT.AND P4, PT, R3, RZ, P1 ;  /* 0x000000ff0300720c */ /* 0x000fe20000f84270 */
[-C--:B------:R-:W-:Y:S01]  /*3b90*/  FMUL R33, R33, R19.reuse ;  /* 0x0000001321217220 */ /* 0x080fe20000400000 */
[----:B------:R-:W-:Y:S01]  /*3ba0*/  F2FP.BF16.F32.PACK_AB R26, RZ, R26 ;  /* 0x0000001aff1a723e */ /* 0x000fe200000010ff */
[-C--:B------:R-:W-:Y:S01]  /*3bb0*/  FMUL R34, R34, R19.reuse ;  /* 0x0000001322227220 */ /* 0x080fe20000400000 */
[----:B------:R-:W-:Y:S01]  /*3bc0*/  ISETP.GT.AND P5, PT, R3, RZ, P0 ;  /* 0x000000ff0300720c */ /* 0x000fe200007a4270 */
[----:B------:R-:W-:Y:S01]  /*3bd0*/  FMUL R35, R35, R19 ;  /* 0x0000001323237220 */ /* 0x000fe20000400000 */
[----:B------:R-:W-:Y:S01]  /*3be0*/  F2FP.BF16.F32.PACK_AB R27, RZ, R27 ;  /* 0x0000001bff1b723e */ /* 0x000fe200000010ff */
[----:B------:R-:W-:Y:S01]  /*3bf0*/  @P2 STG.E.U16 desc[UR36][R8.64], R26 ;  /* 0x0000001a08002986 */ /* 0x000fe2000c101524 */
[----:B------:R-:W-:Y:S01]  /*3c00*/  F2FP.BF16.F32.PACK_AB R28, RZ, R28 ;  /* 0x0000001cff1c723e */ /* 0x000fe200000010ff */
[-C--:B------:R-:W-:Y:S01]  /*3c10*/  FMUL R36, R36, R19.reuse ;  /* 0x0000001324247220 */ /* 0x080fe20000400000 */
[----:B------:R-:W-:Y:S01]  /*3c20*/  ISETP.GT.AND P2, PT, R3, 0x8, P1 ;  /* 0x000000080300780c */ /* 0x000fe20000f44270 */
[----:B------:R-:W-:Y:S01]  /*3c30*/  @P3 STG.E.U16 desc[UR36][R8.64+0x2], R27 ;  /* 0x0000021b08003986 */ /* 0x000fe2000c101524 */
[----:B------:R-:W-:Y:S01]  /*3c40*/  ISETP.GT.AND P1, PT, R4, 0x10, PT ;  /* 0x000000100400780c */ /* 0x000fe20003f24270 */
[----:B------:R-:W-:Y:S01]  /*3c50*/  FMUL R37, R37, R19 ;  /* 0x0000001325257220 */ /* 0x000fe20000400000 */
[----:B------:R-:W-:Y:S01]  /*3c60*/  F2FP.BF16.F32.PACK_AB R29, RZ, R29 ;  /* 0x0000001dff1d723e */ /* 0x000fe200000010ff */
[----:B------:R-:W-:Y:S01]  /*3c70*/  @P4 STG.E.U16 desc[UR36][R6.64+0x10], R28 ;  /* 0x0000101c06004986 */ /* 0x000fe2000c101524 */
[C---:B------:R-:W-:Y:S01]  /*3c80*/  ISETP.GT.AND P3, PT, R3.reuse, 0x8, P0 ;  /* 0x000000080300780c */ /* 0x040fe20000764270 */
[-C--:B------:R-:W-:Y:S01]  /*3c90*/  FMUL R38, R38, R19.reuse ;  /* 0x0000001326267220 */ /* 0x080fe20000400000 */
[----:B------:R-:W-:Y:S01]  /*3ca0*/  ISETP.GT.AND P0, PT, R4, 0x11, PT ;  /* 0x000000110400780c */ /* 0x000fe20003f04270 */
[----:B------:R-:W-:Y:S01]  /*3cb0*/  @P5 STG.E.U16 desc[UR36][R6.64+0x12], R29 ;  /* 0x0000121d06005986 */ /* 0x000fe2000c101524 */
        /* <DEDUP_REMOVED lines=42> */
[----:B------:R-:W-:Y:S01]  /*3f60*/  ISETP.GT.AND P5, PT, R3, RZ, P0 ;  /* 0x000000ff0300720c */ /* 0x000fe200007a4270 */
[-C--:B------:R-:W-:Y:S01]  /*3f70*/  FMUL R52, R52, R19.reuse ;  /* 0x0000001334347220 */ /* 0x080fe20000400000 */
[----:B------:R-:W-:Y:S01]  /*3f80*/  F2FP.BF16.F32.PACK_AB R38, RZ, R38 ;  /* 0x00000026ff26723e */ /* 0x000fe200000010ff */
[----:B------:R-:W-:Y:S01]  /*3f90*/  FMUL R53, R53, R19 ;  /* 0x0000001335357220 */ /* 0x000fe20000400000 */
[----:B------:R-:W-:Y:S01]  /*3fa0*/  F2FP.BF16.F32.PACK_AB R39, RZ, R39 ;  /* 0x00000027ff27723e */ /* 0x000fe200000010ff */
[----:B------:R-:W-:Y:S01]  /*3fb0*/  FMUL R54, R54, R19 ;  /* 0x0000001336367220 */ /* 0x000fe20000400000 */
[----:B------:R-:W-:Y:S01]  /*3fc0*/  F2FP.BF16.F32.PACK_AB R40, RZ, R40 ;  /* 0x00000028ff28723e */ /* 0x000fe200000010ff */
[----:B------:R-:W-:Y:S01]  /*3fd0*/  @P2 STG.E.U16 desc[UR36][R8.64+0x30], R38 ;  /* 0x0000302608002986 */ /* 0x000fe2000c101524 */
[----:B------:R-:W-:Y:S01]  /*3fe0*/  F2FP.BF16.F32.PACK_AB R41, RZ, R41 ;  /* 0x00000029ff29723e */ /* 0x000fe200000010ff */
[----:B------:R-:W-:Y:S01]  /*3ff0*/  FMUL R55, R55, R19 ;  /* 0x0000001337377220 */ /* 0x000fe20000400000 */
[C---:B------:R-:W-:Y:S01]  /*4000*/  ISETP.GT.AND P1, PT, R3.reuse, 0x8, P1 ;  /* 0x000000080300780c */ /* 0x040fe20000f24270 */
[----:B------:R-:W-:Y:S01]  /*4010*/  @P3 STG.E.U16 desc[UR36][R8.64+0x32], R39 ;  /* 0x0000322708003986 */ /* 0x000fe2000c101524 */
[----:B------:R-:W-:-:S02]  /*4020*/  ISETP.GT.AND P2, PT, R3, 0x8, P0 ;  /* 0x000000080300780c */ /* 0x000fc40000744270 */
[C---:B------:R-:W-:Y:S01]  /*4030*/  ISETP.GT.AND P0, PT, R4.reuse, 0x29, PT ;  /* 0x000000290400780c */ /* 0x040fe20003f04270 */
[----:B------:R-:W-:Y:S01]  /*4040*/  @P4 STG.E.U16 desc[UR36][R6.64+0x40], R40 ;  /* 0x0000402806004986 */ /* 0x000fe2000c101524 */
[----:B------:R-:W-:Y:S02]  /*4050*/  ISETP.GT.AND P4, PT, R4, 0x28, PT ;  /* 0x000000280400780c */ /* 0x000fe40003f84270 */
[----:B------:R-:W-:Y:S01]  /*4060*/  F2FP.BF16.F32.PACK_AB R42, RZ, R42 ;  /* 0x0000002aff2a723e */ /* 0x000fe200000010ff */
[----:B------:R-:W-:Y:S01]  /*4070*/  @P5 STG.E.U16 desc[UR36][R6.64+0x42], R41 ;  /* 0x0000422906005986 */ /* 0x000fe2000c101524 */
[C---:B------:R-:W-:Y:S02]  /*4080*/  ISETP.GT.AND P5, PT, R3.reuse, RZ, P4 ;  /* 0x000000ff0300720c */ /* 0x040fe400027a4270 */
[----:B------:R-:W-:Y:S01]  /*4090*/  ISETP.GT.AND P3, PT, R3, RZ, P0 ;  /* 0x000000ff0300720c */ /* 0x000fe20000764270 */
[----:B------:R-:W-:Y:S01]  /*40a0*/  @P1 STG.E.U16 desc[UR36][R8.64+0x40], R42 ;  /* 0x0000402a08001986 */ /* 0x000fe2000c101524 */
[----:B------:R-:W-:-:S02]  /*40b0*/  F2FP.BF16.F32.PACK_AB R43, RZ, R43 ;  /* 0x0000002bff2b723e */ /* 0x000fc400000010ff */
[----:B------:R-:W-:Y:S02]  /*40c0*/  F2FP.BF16.F32.PACK_AB R44, RZ, R44 ;  /* 0x0000002cff2c723e */ /* 0x000fe400000010ff */
[C---:B------:R-:W-:Y:S01]  /*40d0*/  ISETP.GT.AND P4, PT, R3.reuse, 0x8, P4 ;  /* 0x000000080300780c */ /* 0x040fe20002784270 */
[----:B------:R-:W-:Y:S01]  /*40e0*/  @P2 STG.E.U16 desc[UR36][R8.64+0x42], R43 ;  /* 0x0000422b08002986 */ /* 0x000fe2000c101524 */
[----:B------:R-:W-:Y:S02]  /*40f0*/  F2FP.BF16.F32.PACK_AB R45, RZ, R45 ;  /* 0x0000002dff2d723e */ /* 0x000fe400000010ff */
[C---:B------:R-:W-:Y:S01]  /*4100*/  ISETP.GT.AND P2, PT, R4.reuse, 0x31, PT ;  /* 0x000000310400780c */ /* 0x040fe20003f44270 */
[----:B------:R-:W-:Y:S01]  /*4110*/  @P5 STG.E.U16 desc[UR36][R6.64+0x50], R44 ;  /* 0x0000502c06005986 */ /* 0x000fe2000c101524 */
[----:B------:R-:W-:Y:S02]  /*4120*/  ISETP.GT.AND P5, PT, R3, 0x8, P0 ;  /* 0x000000080300780c */ /* 0x000fe400007a4270 */
[C---:B------:R-:W-:Y:S01]  /*4130*/  ISETP.GT.AND P1, PT, R4.reuse, 0x38, PT ;  /* 0x000000380400780c */ /* 0x040fe20003f24270 */
[----:B------:R-:W-:Y:S01]  /*4140*/  @P3 STG.E.U16 desc[UR36][R6.64+0x52], R45 ;  /* 0x0000522d06003986 */ /* 0x000fe2000c101524 */
[----:B------:R-:W-:-:S02]  /*4150*/  ISETP.GT.AND P3, PT, R4, 0x30, PT ;  /* 0x000000300400780c */ /* 0x000fc40003f64270 */
[----:B------:R-:W-:Y:S01]  /*4160*/  ISETP.GT.AND P0, PT, R4, 0x39, PT ;  /* 0x000000390400780c */ /* 0x000fe20003f04270 */
[----:B------:R-:W-:Y:S01]  /*4170*/  @P4 IMAD.MOV.U32 R4, RZ, RZ, R8 ;  /* 0x000000ffff044224 */ /* 0x000fe200078e0008 */
[----:B------:R-:W-:Y:S01]  /*4180*/  F2FP.BF16.F32.PACK_AB R46, RZ, R46 ;  /* 0x0000002eff2e723e */ /* 0x000fe200000010ff */
[----:B------:R-:W-:Y:S01]  /*4190*/  @P4 IMAD.MOV.U32 R5, RZ, RZ, R9 ;  /* 0x000000ffff054224 */ /* 0x000fe200078e0009 */
[----:B------:R-:W-:Y:S02]  /*41a0*/  F2FP.BF16.F32.PACK_AB R47, RZ, R47 ;  /* 0x0000002fff2f723e */ /* 0x000fe400000010ff */
[----:B------:R-:W-:Y:S02]  /*41b0*/  F2FP.BF16.F32.PACK_AB R48, RZ, R48 ;  /* 0x00000030ff30723e */ /* 0x000fe400000010ff */
[----:B------:R0:W-:Y:S01]  /*41c0*/  @P4 STG.E.U16 desc[UR36][R4.64+0x50], R46 ;  /* 0x0000502e04004986 */ /* 0x0001e2000c101524 */
[----:B------:R-:W-:Y:S02]  /*41d0*/  ISETP.GT.AND P4, PT, R3, RZ, P2 ;  /* 0x000000ff0300720c */ /* 0x000fe40001784270 */
[----:B------:R-:W-:-:S02]  /*41e0*/  F2FP.BF16.F32.PACK_AB R49, RZ, R49 ;  /* 0x00000031ff31723e */ /* 0x000fc400000010ff */
[----:B------:R-:W-:Y:S02]  /*41f0*/  ISETP.GT.AND P2, PT, R3, 0x8, P2 ;  /* 0x000000080300780c */ /* 0x000fe40001744270 */
[----:B------:R-:W-:Y:S02]  /*4200*/  F2FP.BF16.F32.PACK_AB R50, RZ, R50 ;  /* 0x00000032ff32723e */ /* 0x000fe400000010ff */
[----:B------:R-:W-:Y:S02]  /*4210*/  F2FP.BF16.F32.PACK_AB R51, RZ, R51 ;  /* 0x00000033ff33723e */ /* 0x000fe400000010ff */
[----:B------:R-:W-:Y:S01]  /*4220*/  F2FP.BF16.F32.PACK_AB R52, RZ, R52 ;  /* 0x00000034ff34723e */ /* 0x000fe200000010ff */
[----:B0-----:R-:W-:Y:S01]  /*4230*/  @P5 IMAD.MOV.U32 R4, RZ, RZ, R8 ;  /* 0x000000ffff045224 */ /* 0x001fe200078e0008 */
[----:B------:R-:W-:Y:S01]  /*4240*/  F2FP.BF16.F32.PACK_AB R53, RZ, R53 ;  /* 0x00000035ff35723e */ /* 0x000fe200000010ff */
[----:B------:R-:W-:Y:S01]  /*4250*/  @P5 IMAD.MOV.U32 R5, RZ, RZ, R9 ;  /* 0x000000ffff055224 */ /* 0x000fe200078e0009 */
[----:B------:R-:W-:-:S02]  /*4260*/  F2FP.BF16.F32.PACK_AB R54, RZ, R54 ;  /* 0x00000036ff36723e */ /* 0x000fc400000010ff */
[----:B------:R-:W-:Y:S02]  /*4270*/  F2FP.BF16.F32.PACK_AB R55, RZ, R55 ;  /* 0x00000037ff37723e */ /* 0x000fe400000010ff */
[----:B------:R0:W-:Y:S01]  /*4280*/  @P5 STG.E.U16 desc[UR36][R4.64+0x52], R47 ;  /* 0x0000522f04005986 */ /* 0x0001e2000c101524 */
[C---:B------:R-:W-:Y:S02]  /*4290*/  ISETP.GT.AND P5, PT, R3.reuse, RZ, P3 ;  /* 0x000000ff0300720c */ /* 0x040fe40001fa4270 */
[----:B------:R-:W-:-:S11]  /*42a0*/  ISETP.GT.AND P3, PT, R3, 0x8, P3 ;  /* 0x000000080300780c */ /* 0x000fd60001f64270 */
[----:B0-----:R-:W-:Y:S02]  /*42b0*/  @P5 IMAD.MOV.U32 R4, RZ, RZ, R6 ;  /* 0x000000ffff045224 */ /* 0x001fe400078e0006 */
[----:B------:R-:W-:-:S05]  /*42c0*/  @P5 IMAD.MOV.U32 R5, RZ, RZ, R7 ;  /* 0x000000ffff055224 */ /* 0x000fca00078e0007 */
[----:B------:R0:W-:Y:S01]  /*42d0*/  @P5 STG.E.U16 desc[UR36][R4.64+0x60], R48 ;  /* 0x0000603004005986 */ /* 0x0001e2000c101524 */
[C---:B------:R-:W-:Y:S02]  /*42e0*/  ISETP.GT.AND P5, PT, R3.reuse, RZ, P0 ;  /* 0x000000ff0300720c */ /* 0x040fe400007a4270 */
[----:B------:R-:W-:Y:S01]  /*42f0*/  ISETP.GT.AND P0, PT, R3, 0x8, P0 ;  /* 0x000000080300780c */ /* 0x000fe20000704270 */
[----:B0-----:R-:W-:Y:S02]  /*4300*/  @P4 IMAD.MOV.U32 R4, RZ, RZ, R6 ;  /* 0x000000ffff044224 */ /* 0x001fe400078e0006 */
[----:B------:R-:W-:-:S05]  /*4310*/  @P4 IMAD.MOV.U32 R5, RZ, RZ, R7 ;  /* 0x000000ffff054224 */ /* 0x000fca00078e0007 */
[----:B------:R0:W-:Y:S01]  /*4320*/  @P4 STG.E.U16 desc[UR36][R4.64+0x62], R49 ;  /* 0x0000623104004986 */ /* 0x0001e2000c101524 */
[C---:B------:R-:W-:Y:S02]  /*4330*/  ISETP.GT.AND P4, PT, R3.reuse, RZ, P1 ;  /* 0x000000ff0300720c */ /* 0x040fe40000f84270 */
[----:B------:R-:W-:Y:S01]  /*4340*/  ISETP.GT.AND P1, PT, R3, 0x8, P1 ;  /* 0x000000080300780c */ /* 0x000fe20000f24270 */
[----:B0-----:R-:W-:Y:S02]  /*4350*/  @P3 IMAD.MOV.U32 R4, RZ, RZ, R8 ;  /* 0x000000ffff043224 */ /* 0x001fe400078e0008 */
[----:B------:R-:W-:-:S05]  /*4360*/  @P3 IMAD.MOV.U32 R5, RZ, RZ, R9 ;  /* 0x000000ffff053224 */ /* 0x000fca00078e0009 */
[----:B------:R0:W-:Y:S02]  /*4370*/  @P3 STG.E.U16 desc[UR36][R4.64+0x60], R50 ;  /* 0x0000603204003986 */ /* 0x0001e4000c101524 */
[----:B0-----:R-:W-:Y:S02]  /*4380*/  @P2 IMAD.MOV.U32 R4, RZ, RZ, R8 ;  /* 0x000000ffff042224 */ /* 0x001fe400078e0008 */
[----:B------:R-:W-:-:S05]  /*4390*/  @P2 IMAD.MOV.U32 R5, RZ, RZ, R9 ;  /* 0x000000ffff052224 */ /* 0x000fca00078e0009 */
[----:B------:R0:W-:Y:S02]  /*43a0*/  @P2 STG.E.U16 desc[UR36][R4.64+0x62], R51 ;  /* 0x0000623304002986 */ /* 0x0001e4000c101524 */
[----:B0-----:R-:W-:Y:S02]  /*43b0*/  @P4 IMAD.MOV.U32 R4, RZ, RZ, R6 ;  /* 0x000000ffff044224 */ /* 0x001fe400078e0006 */
[----:B------:R-:W-:-:S05]  /*43c0*/  @P4 IMAD.MOV.U32 R5, RZ, RZ, R7 ;  /* 0x000000ffff054224 */ /* 0x000fca00078e0007 */
[----:B------:R0:W-:Y:S04]  /*43d0*/  @P4 STG.E.U16 desc[UR36][R4.64+0x70], R52 ;  /* 0x0000703404004986 */ /* 0x0001e8000c101524 */
[----:B------:R1:W-:Y:S01]  /*43e0*/  @P5 STG.E.U16 desc[UR36][R6.64+0x72], R53 ;  /* 0x0000723506005986 */ /* 0x0003e2000c101524 */
[----:B0-----:R-:W-:Y:S02]  /*43f0*/  @P1 IMAD.MOV.U32 R4, RZ, RZ, R8 ;  /* 0x000000ffff041224 */ /* 0x001fe400078e0008 */
[----:B------:R-:W-:-:S05]  /*4400*/  @P1 IMAD.MOV.U32 R5, RZ, RZ, R9 ;  /* 0x000000ffff051224 */ /* 0x000fca00078e0009 */
[----:B------:R1:W-:Y:S04]  /*4410*/  @P1 STG.E.U16 desc[UR36][R4.64+0x70], R54 ;  /* 0x0000703604001986 */ /* 0x0003e8000c101524 */
[----:B------:R1:W-:Y:S02]  /*4420*/  @P0 STG.E.U16 desc[UR36][R8.64+0x72], R55 ;  /* 0x0000723708000986 */ /* 0x0003e4000c101524 */
.L_x_90:
[----:B------:R-:W-:Y:S05]  /*4430*/  BSYNC B0 ;  /* 0x0000000000007941 */ /* 0x000fea0003800000 */
.L_x_28:
[----:B------:R-:W-:Y:S01]  /*4440*/  IADD3 R16, P0, R16, UR38, RZ ;  /* 0x0000002610107c10 */ /* 0x000fe2000ff1e0ff */
[----:B------:R-:W-:Y:S01]  /*4450*/  ULDC.64 UR4, c[0x0][0x650] ;  /* 0x0001940000047ab9 */ /* 0x000fe20000000a00 */
[----:B------:R-:W-:Y:S01]  /*4460*/  PRMT R3, RZ, 0x7610, R3 ;  /* 0x00007610ff037816 */ /* 0x000fe20000000003 */
[----:B------:R-:W-:Y:S01]  /*4470*/  IMAD.MOV.U32 R68, RZ, RZ, -0x1 ;  /* 0xffffffffff447424 */ /* 0x000fe200078e00ff */
[----:B------:R-:W-:Y:S01]  /*4480*/  IADD3.X R17, R17, UR41, RZ, P0, !PT ;  /* 0x0000002911117c10 */ /* 0x000fe200087fe4ff */
[----:B------:R-:W-:Y:S01]  /*4490*/  IMAD.MOV.U32 R67, RZ, RZ, -0x1 ;  /* 0xffffffffff437424 */ /* 0x000fe200078e00ff */
[----:B------:R-:W-:-:S04]  /*44a0*/  ISETP.GE.U32.AND P0, PT, R16, UR4, PT ;  /* 0x0000000410007c0c */ /* 0x000fc8000bf06070 */
[----:B------:R-:W-:-:S13]  /*44b0*/  ISETP.GE.U32.AND.EX P0, PT, R17, UR5, PT, P0 ;  /* 0x0000000511007c0c */ /* 0x000fda000bf06100 */
[----:B------:R-:W-:Y:S05]  /*44c0*/  @P0 BRA `(.L_x_91) ;  /* 0x00000004004c0947 */ /* 0x000fea0003800000 */
[----:B-12-4-:R-:W1:Y:S01]  /*44d0*/  LDC.64 R10, c[0x0][0x628] ;  /* 0x00018a00ff0a7b82 */ /* 0x016e620000000a00 */
[----:B---3--:R-:W2:Y:S01]  /*44e0*/  S2R R12, SR_CTAID.X ;  /* 0x00000000000c7919 */ /* 0x008ea20000002500 */
[----:B------:R-:W-:Y:S02]  /*44f0*/  IMAD.MOV.U32 R8, RZ, RZ, R16 ;  /* 0x000000ffff087224 */ /* 0x000fe400078e0010 */
[----:B------:R-:W-:Y:S01]  /*4500*/  IMAD.MOV.U32 R9, RZ, RZ, R17 ;  /* 0x000000ffff097224 */ /* 0x000fe200078e0011 */
[----:B------:R-:W3:Y:S03]  /*4510*/  S2R R20, SR_CTAID.Y ;  /* 0x0000000000147919 */ /* 0x000ee60000002600 */
[----:B------:R-:W4:Y:S08]  /*4520*/  LDC R0, c[0x0][0x630] ;  /* 0x00018c00ff007b82 */ /* 0x000f300000000800 */
[----:B------:R-:W0:Y:S01]  /*4530*/  LDC.64 R14, c[0x0][0x620] ;  /* 0x00018800ff0e7b82 */ /* 0x000e220000000a00 */
[----:B-1----:R-:W-:-:S04]  /*4540*/  ISETP.NE.U32.AND P0, PT, R10, RZ, PT ;  /* 0x000000ff0a00720c */ /* 0x002fc80003f05070 */
[----:B------:R-:W-:-:S13]  /*4550*/  ISETP.NE.AND.EX P0, PT, R11, RZ, PT, P0 ;  /* 0x000000ff0b00720c */ /* 0x000fda0003f05300 */
[----:B0-234-:R-:W-:Y:S05]  /*4560*/  @!P0 BRA `(.L_x_92) ;  /* 0x0000000000288947 */ /* 0x01dfea0003800000 */
        /* <DEDUP_REMOVED lines=10> */
.L_x_92:
[-CC-:B------:R-:W-:Y:S01]  /*4610*/  SHF.R.U64 R67, R8, R0.reuse, R9.reuse ;  /* 0x0000000008437219 */ /* 0x180fe20000001209 */
[----:B------:R-:W0:Y:S01]  /*4620*/  LDC.64 R26, c[0x0][0x640] ;  /* 0x00019000ff1a7b82 */ /* 0x000e220000000a00 */
[----:B------:R-:W-:Y:S01]  /*4630*/  SHF.R.U32.HI R0, RZ, R0, R9 ;  /* 0x00000000ff007219 */ /* 0x000fe20000011609 */
[----:B------:R-:W-:Y:S01]  /*4640*/  ULDC UR4, c[0x0][0x150] ;  /* 0x0000540000047ab9 */ /* 0x000fe20000000800 */
[----:B------:R-:W-:Y:S02]  /*4650*/  IADD3 R3, P0, RZ, -R67, RZ ;  /* 0x80000043ff037210 */ /* 0x000fe40007f1e0ff */
[----:B------:R-:W-:-:S03]  /*4660*/  I2FP.F32.U32 R7, R12 ;  /* 0x0000000c00077245 */ /* 0x000fc60000201000 */
[----:B------:R-:W1:Y:S01]  /*4670*/  LDC R6, c[0x0][0x618] ;  /* 0x00018600ff067b82 */ /* 0x000e620000000800 */
[----:B------:R-:W-:Y:S02]  /*4680*/  IMAD.X R5, RZ, RZ, ~R0, P0 ;  /* 0x000000ffff057224 */ /* 0x000fe400000e0e00 */
[----:B------:R-:W-:Y:S01]  /*4690*/  FMUL R7, R7, UR4 ;  /* 0x0000000407077c20 */ /* 0x000fe20008400000 */
[----:B------:R-:W-:Y:S01]  /*46a0*/  ULDC UR4, c[0x0][0x154] ;  /* 0x0000550000047ab9 */ /* 0x000fe20000000800 */
[-C--:B------:R-:W-:Y:S02]  /*46b0*/  IMAD R0, R5, R14.reuse, RZ ;  /* 0x0000000e05007224 */ /* 0x080fe400078e02ff */
[C---:B------:R-:W-:Y:S01]  /*46c0*/  IMAD.WIDE.U32 R4, R3.reuse, R14, R16 ;  /* 0x0000000e03047225 */ /* 0x040fe200078e0010 */
[----:B------:R-:W2:Y:S01]  /*46d0*/  LDC R8, c[0x0][0x608] ;  /* 0x00018200ff087b82 */ /* 0x000ea20000000800 */
[----:B------:R-:W3:Y:S02]  /*46e0*/  F2I.U32.TRUNC.NTZ R7, R7 ;  /* 0x0000000700077305 */ /* 0x000ee4000020f000 */
[----:B------:R-:W-:Y:S01]  /*46f0*/  IMAD R3, R3, R15, R0 ;  /* 0x0000000f03037224 */ /* 0x000fe200078e0200 */
[----:B------:R-:W-:-:S03]  /*4700*/  I2FP.F32.U32 R0, R20 ;  /* 0x0000001400007245 */ /* 0x000fc60000201000 */
[----:B------:R-:W-:Y:S01]  /*4710*/  IMAD.IADD R3, R5, 0x1, R3 ;  /* 0x0000000105037824 */ /* 0x000fe200078e0203 */
[----:B------:R-:W4:Y:S01]  /*4720*/  LDC R11, c[0x0][0x658] ;  /* 0x00019600ff0b7b82 */ /* 0x000f220000000800 */
[----:B0-----:R-:W-:-:S04]  /*4730*/  ISETP.NE.U32.AND P0, PT, R26, RZ, PT ;  /* 0x000000ff1a00720c */ /* 0x001fc80003f05070 */
[----:B------:R-:W-:-:S03]  /*4740*/  ISETP.NE.AND.EX P0, PT, R27, RZ, PT, P0 ;  /* 0x000000ff1b00720c */ /* 0x000fc60003f05300 */
[----:B------:R-:W0:Y:S01]  /*4750*/  LDC R9, c[0x0][0x144] ;  /* 0x00005100ff097b82 */ /* 0x000e220000000800 */
[-C--:B-1----:R-:W-:Y:S01]  /*4760*/  SHF.R.U64 R10, R4, R6.reuse, R3 ;  /* 0x00000006040a7219 */ /* 0x082fe20000001203 */
[----:B---3--:R-:W-:Y:S01]  /*4770*/  IMAD.MOV R7, RZ, RZ, -R7 ;  /* 0x000000ffff077224 */ /* 0x008fe200078e0a07 */
[----:B------:R-:W-:Y:S01]  /*4780*/  SHF.R.U32.HI R3, RZ, R6, R3 ;  /* 0x00000006ff037219 */ /* 0x000fe20000011603 */
[----:B------:R-:W-:-:S04]  /*4790*/  FMUL R6, R0, UR4 ;  /* 0x0000000400067c20 */ /* 0x000fc80008400000 */
[----:B------:R-:W1:Y:S01]  /*47a0*/  LDC R21, c[0x0][0x148] ;  /* 0x00005200ff157b82 */ /* 0x000e620000000800 */
[----:B------:R3:W0:Y:S01]  /*47b0*/  F2I.U32.TRUNC.NTZ R14, R6 ;  /* 0x00000006000e7305 */ /* 0x000622000020f000 */
[-CC-:B--2---:R-:W-:Y:S02]  /*47c0*/  SHF.R.U64 R13, R10, R8.reuse, R3.reuse ;  /* 0x000000080a0d7219 */ /* 0x184fe40000001203 */
[----:B------:R-:W-:-:S04]  /*47d0*/  SHF.R.U32.HI R0, RZ, R8, R3 ;  /* 0x00000008ff007219 */ /* 0x000fc80000011603 */
[----:B-----5:R-:W2:Y:S01]  /*47e0*/  LDC R24, c[0x0][0x648] ;  /* 0x00019200ff187b82 */ /* 0x020ea20000000800 */
[-CC-:B----4-:R-:W-:Y:S02]  /*47f0*/  SHF.R.U64 R15, R13, R11.reuse, R0.reuse ;  /* 0x0000000b0d0f7219 */ /* 0x190fe40000001200 */
[----:B------:R-:W-:-:S03]  /*4800*/  SHF.R.U32.HI R5, RZ, R11, R0 ;  /* 0x0000000bff057219 */ /* 0x000fc60000011600 */
[----:B------:R-:W-:Y:S02]  /*4810*/  IMAD.MOV.U32 R4, RZ, RZ, R15 ;  /* 0x000000ffff047224 */ /* 0x000fe400078e000f */
[----:B------:R-:W4:Y:S01]  /*4820*/  LDC R28, c[0x0][0x638] ;  /* 0x00018e00ff1c7b82 */ /* 0x000f220000000800 */
[----:B0-----:R-:W-:-:S07]  /*4830*/  IMAD R25, R9, R7, R12 ;  /* 0x0000000709197224 */ /* 0x001fce00078e020c */
[----:B------:R-:W0:Y:S08]  /*4840*/  LDC R29, c[0x0][0x610] ;  /* 0x00018400ff1d7b82 */ /* 0x000e300000000800 */
[----:B------:R-:W0:Y:S01]  /*4850*/  LDC R30, c[0x0][0x600] ;  /* 0x00018000ff1e7b82 */ /* 0x000e220000000800 */
[----:B-123--:R-:W-:Y:S05]  /*4860*/  @!P0 BRA `(.L_x_93) ;  /* 0x0000000000288947 */ /* 0x00efea0003800000 */
        /* <DEDUP_REMOVED lines=10> */
.L_x_93:
[----:B------:R-:W-:Y:S01]  /*4910*/  ISETP.NE.AND P0, PT, R2, 0x1, PT ;  /* 0x000000010200780c */ /* 0x000fe20003f05270 */
[----:B------:R-:W-:Y:S01]  /*4920*/  IMAD.MOV R14, RZ, RZ, -R14 ;  /* 0x000000ffff0e7224 */ /* 0x000fe200078e0a0e */
[----:B------:R-:W-:Y:S02]  /*4930*/  SHF.R.U64 R3, R4, R24, R5 ;  /* 0x0000001804037219 */ /* 0x000fe40000001205 */
[----:B------:R-:W-:Y:S02]  /*4940*/  LOP3.LUT R0, R13, R64, RZ, 0xc0, !PT ;  /* 0x000000400d007212 */ /* 0x000fe400078ec0ff */
[----:B------:R-:W-:Y:S01]  /*4950*/  LOP3.LUT R10, R10, R63, RZ, 0xc0, !PT ;  /* 0x0000003f0a0a7212 */ /* 0x000fe200078ec0ff */
[----:B------:R-:W-:Y:S02]  /*4960*/  IMAD.MOV R4, RZ, RZ, -R3 ;  /* 0x000000ffff047224 */ /* 0x000fe400078e0a03 */
[----:B------:R-:W-:Y:S02]  /*4970*/  IMAD R0, R59, R3, R0 ;  /* 0x000000033b007224 */ /* 0x000fe400078e0200 */
[----:B----4-:R-:W-:-:S02]  /*4980*/  IMAD R3, R4, R28, R15 ;  /* 0x0000001c04037224 */ /* 0x010fc400078e020f */
[----:B------:R-:W-:Y:S02]  /*4990*/  @P0 IMAD R25, R21, R14, R20 ;  /* 0x0000000e15190224 */ /* 0x000fe400078e0214 */
[----:B0-----:R-:W-:Y:S02]  /*49a0*/  IMAD R5, R3, R30, R10 ;  /* 0x0000001e03057224 */ /* 0x001fe400078e020a */
[----:B------:R-:W-:Y:S02]  /*49b0*/  IMAD R0, R0, R29, R25 ;  /* 0x0000001d00007224 */ /* 0x000fe400078e0219 */
[----:B------:R-:W-:-:S03]  /*49c0*/  IMAD.MOV.U32 R4, RZ, RZ, 0x1 ;  /* 0x00000001ff047424 */ /* 0x000fc600078e00ff */
[----:B------:R-:W-:Y:S02]  /*49d0*/  SEL R68, R5, R0, !P0 ;  /* 0x0000000005447207 */ /* 0x000fe40004000000 */
[----:B------:R-:W-:Y:S02]  /*49e0*/  PRMT R3, R4, 0x7610, R3 ;  /* 0x0000761004037816 */ /* 0x000fe40000000003 */
[----:B------:R-:W-:-:S07]  /*49f0*/  SEL R0, R0, R5, !P0 ;  /* 0x0000000500007207 */ /* 0x000fce0004000000 */
.L_x_91:
[----:B------:R-:W-:Y:S01]  /*4a00*/  LOP3.LUT P0, RZ, R3, 0xff, RZ, 0xc0, !PT ;  /* 0x000000ff03ff7812 */ /* 0x000fe2000780c0ff */
[----:B------:R-:W-:Y:S01]  /*4a10*/  UIMAD.WIDE.U32 UR4, UR42, -0x55555555, URZ ;  /* 0xaaaaaaab2a0478a5 */ /* 0x000fe2000f8e003f */
[----:B------:R-:W-:-:S03]  /*4a20*/  IMAD.MOV.U32 R69, RZ, RZ, R0 ;  /* 0x000000ffff457224 */ /* 0x000fc600078e0000 */
[----:B------:R-:W-:-:S04]  /*4a30*/  USHF.R.U32.HI UR4, URZ, 0x1, UR5 ;  /* 0x000000013f047899 */ /* 0x000fc80008011605 */
[----:B------:R-:W-:-:S04]  /*4a40*/  UIMAD UR42, UR4, -0x3, UR42 ;  /* 0xfffffffd042a78a4 */ /* 0x000fc8000f8e022a */
[----:B------:R-:W-:Y:S08]  /*4a50*/  @P0 BRA `(.L_x_94) ;  /* 0xffffffc400d00947 */ /* 0x000ff0000383ffff */
[----:B------:R-:W-:Y:S05]  /*4a60*/  EXIT ;  /* 0x000000000000794d */ /* 0x000fea0003800000 */
.L_x_3:
        /* <DEDUP_REMOVED lines=26> */
.L_x_96:
[--C-:B------:R-:W-:Y:S01]  /*4c10*/  SHF.R.U64 R14, R12, R20, R13.reuse ;  /* 0x000000140c0e7219 */ /* 0x100fe2000000120d */
[----:B------:R-:W0:Y:S01]  /*4c20*/  LDC R24, c[0x0][0x618] ;  /* 0x00018600ff187b82 */ /* 0x000e220000000800 */
[----:B------:R-:W-:Y:S01]  /*4c30*/  I2FP.F32.U32 R8, R6 ;  /* 0x0000000600087245 */ /* 0x000fe20000201000 */
[----:B------:R-:W-:Y:S01]  /*4c40*/  ULDC UR4, c[0x0][0x150] ;  /* 0x0000540000047ab9 */ /* 0x000fe20000000800 */
[----:B------:R-:W-:Y:S02]  /*4c50*/  SHF.R.U32.HI R7, RZ, R20, R13 ;  /* 0x00000014ff077219 */ /* 0x000fe4000001160d */
[----:B------:R-:W-:Y:S01]  /*4c60*/  IADD3 R11, P0, RZ, -R14, RZ ;  /* 0x8000000eff0b7210 */ /* 0x000fe20007f1e0ff */
[----:B------:R-:W-:Y:S01]  /*4c70*/  FMUL R13, R8, UR4 ;  /* 0x00000004080d7c20 */ /* 0x000fe20008400000 */
[----:B------:R-:W-:Y:S01]  /*4c80*/  ULDC UR4, c[0x0][0x154] ;  /* 0x0000550000047ab9 */ /* 0x000fe20000000800 */
[----:B------:R-:W1:Y:S02]  /*4c90*/  LDC.64 R26, c[0x0][0x640] ;  /* 0x00019000ff1a7b82 */ /* 0x000e640000000a00 */
[----:B------:R-:W-:-:S02]  /*4ca0*/  IMAD.X R7, RZ, RZ, ~R7, P0 ;  /* 0x000000ffff077224 */ /* 0x000fc400000e0e07 */
[----:B------:R-:W2:Y:S01]  /*4cb0*/  F2I.U32.TRUNC.NTZ R13, R13 ;  /* 0x0000000d000d7305 */ /* 0x000ea2000020f000 */
[----:B------:R-:W-:-:S03]  /*4cc0*/  IMAD.WIDE.U32 R8, R11, R22, R16 ;  /* 0x000000160b087225 */ /* 0x000fc600078e0010 */
[----:B------:R-:W3:Y:S01]  /*4cd0*/  LDC R15, c[0x0][0x144] ;  /* 0x00005100ff0f7b82 */ /* 0x000ee20000000800 */
[----:B------:R-:W-:-:S04]  /*4ce0*/  IMAD R10, R7, R22, RZ ;  /* 0x00000016070a7224 */ /* 0x000fc800078e02ff */
[----:B------:R-:W-:Y:S02]  /*4cf0*/  IMAD R7, R11, R23, R10 ;  /* 0x000000170b077224 */ /* 0x000fe400078e020a */
[----:B------:R-:W-:Y:S01]  /*4d00*/  IMAD.MOV.U32 R10, RZ, RZ, -0x1 ;  /* 0xffffffffff0a7424 */ /* 0x000fe200078e00ff */
[----:B------:R-:W4:Y:S01]  /*4d10*/  LDC R20, c[0x0][0x608] ;  /* 0x00018200ff147b82 */ /* 0x000f220000000800 */
[----:B------:R-:W-:Y:S01]  /*4d20*/  IMAD.IADD R7, R9, 0x1, R7 ;  /* 0x0000000109077824 */ /* 0x000fe200078e0207 */
[----:B------:R-:W-:-:S04]  /*4d30*/  I2FP.F32.U32 R9, R5 ;  /* 0x0000000500097245 */ /* 0x000fc80000201000 */
[-C--:B0-----:R-:W-:Y:S01]  /*4d40*/  SHF.R.U64 R12, R8, R24.reuse, R7 ;  /* 0x00000018080c7219 */ /* 0x081fe20000001207 */
[----:B--2---:R-:W-:Y:S01]  /*4d50*/  IMAD.MOV R8, RZ, RZ, -R13 ;  /* 0x000000ffff087224 */ /* 0x004fe200078e0a0d */
[----:B------:R-:W0:Y:S01]  /*4d60*/  LDC R11, c[0x0][0x658] ;  /* 0x00019600ff0b7b82 */ /* 0x000e220000000800 */
[----:B-1----:R-:W-:Y:S01]  /*4d70*/  ISETP.NE.U32.AND P0, PT, R26, RZ, PT ;  /* 0x000000ff1a00720c */ /* 0x002fe20003f05070 */
[----:B------:R-:W-:Y:S01]  /*4d80*/  FMUL R9, R9, UR4 ;  /* 0x0000000409097c20 */ /* 0x000fe20008400000 */
[----:B------:R-:W-:Y:S02]  /*4d90*/  SHF.R.U32.HI R7, RZ, R24, R7 ;  /* 0x00000018ff077219 */ /* 0x000fe40000011607 */
[----:B------:R-:W-:-:S03]  /*4da0*/  ISETP.NE.AND.EX P0, PT, R27, RZ, PT, P0 ;  /* 0x000000ff1b00720c */ /* 0x000fc60003f05300 */
[----:B------:R-:W1:Y:S01]  /*4db0*/  LDC R22, c[0x0][0x148] ;  /* 0x00005200ff167b82 */ /* 0x000e620000000800 */
[----:B---3--:R-:W-:Y:S02]  /*4dc0*/  IMAD R23, R15, R8, R6 ;  /* 0x000000080f177224 */ /* 0x008fe400078e0206 */
[----:B------:R-:W-:-:S05]  /*4dd0*/  IMAD.MOV.U32 R8, RZ, RZ, 0x1 ;  /* 0x00000001ff087424 */ /* 0x000fca00078e00ff */
[----:B------:R-:W2:Y:S01]  /*4de0*/  LDC R21, c[0x0][0x600] ;  /* 0x00018000ff157b82 */ /* 0x000ea20000000800 */
[-CC-:B----4-:R-:W-:Y:S02]  /*4df0*/  SHF.R.U64 R15, R12, R20.reuse, R7.reuse ;  /* 0x000000140c0f7219 */ /* 0x190fe40000001207 */
[----:B------:R-:W-:Y:S02]  /*4e00*/  SHF.R.U32.HI R6, RZ, R20, R7 ;  /* 0x00000014ff067219 */ /* 0x000fe40000011607 */
[----:B------:R3:W4:Y:S03]  /*4e10*/  F2I.U32.TRUNC.NTZ R20, R9 ;  /* 0x0000000900147305 */ /* 0x000726000020f000 */
[----:B------:R-:W1:Y:S01]  /*4e20*/  LDC R25, c[0x0][0x648] ;  /* 0x00019200ff197b82 */ /* 0x000e620000000800 */
[-C--:B0-----:R-:W-:Y:S02]  /*4e30*/  SHF.R.U64 R19, R15, R11.reuse, R6 ;  /* 0x0000000b0f137219 */ /* 0x081fe40000001206 */
[----:B------:R-:W-:-:S02]  /*4e40*/  SHF.L.U32 R10, R10, R11, RZ ;  /* 0x0000000b0a0a7219 */ /* 0x000fc400000006ff */
[-C--:B------:R-:W-:Y:S01]  /*4e50*/  SHF.R.U32.HI R7, RZ, R11.reuse, R6 ;  /* 0x0000000bff077219 */ /* 0x080fe20000011606 */
[----:B------:R-:W-:Y:S01]  /*4e60*/  IMAD.MOV.U32 R6, RZ, RZ, R19 ;  /* 0x000000ffff067224 */ /* 0x000fe200078e0013 */
[----:B------:R-:W-:Y:S01]  /*4e70*/  SHF.L.U32 R24, R8, R11, RZ ;  /* 0x0000000b08187219 */ /* 0x000fe200000006ff */
[----:B------:R-:W0:Y:S01]  /*4e80*/  LDC R28, c[0x0][0x638] ;  /* 0x00018e00ff1c7b82 */ /* 0x000e220000000800 */
[----:B------:R-:W-:-:S07]  /*4e90*/  LOP3.LUT R30, RZ, R10, RZ, 0x33, !PT ;  /* 0x0000000aff1e7212 */ /* 0x000fce00078e33ff */
[----:B------:R-:W0:Y:S01]  /*4ea0*/  LDC R29, c[0x0][0x610] ;  /* 0x00018400ff1d7b82 */ /* 0x000e220000000800 */
[----:B---34-:R-:W-:Y:S05]  /*4eb0*/  @!P0 BRA `(.L_x_97) ;  /* 0x0000000000288947 */ /* 0x018fea0003800000 */
[----:B------:R-:W3:Y:S02]  /*4ec0*/  LDC R6, c[0x0][0x64c] ;  /* 0x00019300ff067b82 */ /* 0x000ee40000000800 */
[----:B---3--:R-:W-:-:S05]  /*4ed0*/  IADD3 R11, P0, R19, R6, RZ ;  /* 0x00000006130b7210 */ /* 0x008fca0007f1e0ff */
        /* <DEDUP_REMOVED lines=8> */
.L_x_97:
[----:B------:R-:W-:Y:S01]  /*4f60*/  ISETP.NE.AND P0, PT, R2, 0x1, PT ;  /* 0x000000010200780c */ /* 0x000fe20003f05270 */
[----:B--2---:R-:W-:Y:S01]  /*4f70*/  VIADD R9, R21, 0xffffffff ;  /* 0xffffffff15097836 */ /* 0x004fe20000000000 */
[----:B-1----:R-:W-:Y:S01]  /*4f80*/  SHF.R.U64 R7, R6, R25, R7 ;  /* 0x0000001906077219 */ /* 0x002fe20000001207 */
[----:B------:R-:W-:Y:S01]  /*4f90*/  IMAD.MOV R20, RZ, RZ, -R20 ;  /* 0x000000ffff147224 */ /* 0x000fe200078e0a14 */
[----:B------:R-:W-:Y:S02]  /*4fa0*/  LOP3.LUT R6, R15, R30, RZ, 0xc0, !PT ;  /* 0x0000001e0f067212 */ /* 0x000fe400078ec0ff */
[----:B------:R-:W-:Y:S01]  /*4fb0*/  LOP3.LUT R12, R12, R9, RZ, 0xc0, !PT ;  /* 0x000000090c0c7212 */ /* 0x000fe200078ec0ff */
[----:B------:R-:W-:Y:S02]  /*4fc0*/  IMAD.MOV R8, RZ, RZ, -R7 ;  /* 0x000000ffff087224 */ /* 0x000fe400078e0a07 */
[----:B------:R-:W-:Y:S02]  /*4fd0*/  IMAD R6, R24, R7, R6 ;  /* 0x0000000718067224 */ /* 0x000fe400078e0206 */
[----:B------:R-:W-:-:S02]  /*4fe0*/  IMAD.MOV.U32 R9, RZ, RZ, 0x1 ;  /* 0x00000001ff097424 */ /* 0x000fc400078e00ff */
[----:B------:R-:W-:Y:S02]  /*4ff0*/  @P0 IMAD R23, R22, R20, R5 ;  /* 0x0000001416170224 */ /* 0x000fe400078e0205 */
[----:B0-----:R-:W-:Y:S02]  /*5000*/  IMAD R5, R8, R28, R19 ;  /* 0x0000001c08057224 */ /* 0x001fe400078e0213 */
[----:B------:R-:W-:Y:S02]  /*5010*/  IMAD R19, R6, R29, R23 ;  /* 0x0000001d06137224 */ /* 0x000fe400078e0217 */
[----:B------:R-:W-:Y:S02]  /*5020*/  IMAD R6, R5, R21, R12 ;  /* 0x0000001505067224 */ /* 0x000fe400078e020c */
[----:B------:R-:W-:-:S03]  /*5030*/  IMAD.MOV.U32 R8, RZ, RZ, R14 ;  /* 0x000000ffff087224 */ /* 0x000fc600078e000e */
[----:B------:R-:W-:Y:S02]  /*5040*/  SEL R20, R6, R19, !P0 ;  /* 0x0000001306147207 */ /* 0x000fe40004000000 */
[----:B------:R-:W-:-:S07]  /*5050*/  SEL R19, R19, R6, !P0 ;  /* 0x0000000613137207 */ /* 0x000fce0004000000 */
.L_x_95:
[----:B------:R-:W-:-:S08]  /*5060*/  NOP ;  /* 0x0000000000007918 */ /* 0x000fd00000000000 */
[----:B------:R-:W0:-:S00]  /*5070*/  USETMAXREG.DEALLOC.CTAPOOL 0x28 ;  /* 0x00000028000079c8 */ /* 0x000e0000080e0500 */
[----:B0-----:R-:W-:-:S13]  /*5080*/  ISETP.NE.AND P0, PT, R0, RZ, PT ;  /* 0x000000ff0000720c */ /* 0x001fda0003f05270 */
[----:B------:R-:W-:Y:S05]  /*5090*/  @P0 EXIT ;  /* 0x000000000000094d */ /* 0x000fea0003800000 */
[----:B------:R-:W-:Y:S01]  /*50a0*/  LOP3.LUT P0, RZ, R9, 0xff, RZ, 0xc0, !PT ;  /* 0x000000ff09ff7812 */ /* 0x000fe2000780c0ff */
[----:B------:R-:W-:Y:S02]  /*50b0*/  IMAD.MOV.U32 R0, RZ, RZ, 0x1 ;  /* 0x00000001ff007424 */ /* 0x000fe400078e00ff */
[----:B------:R-:W-:-:S10]  /*50c0*/  IMAD.MOV.U32 R12, RZ, RZ, RZ ;  /* 0x000000ffff0c7224 */ /* 0x000fd400078e00ff */
[----:B------:R-:W-:Y:S05]  /*50d0*/  @!P0 BRA `(.L_x_98) ;  /* 0x0000000c00448947 */ /* 0x000fea0003800000 */
[----:B------:R-:W0:Y:S01]  /*50e0*/  LDC R0, c[0x0][0x28c] ;  /* 0x0000a300ff007b82 */ /* 0x000e220000000800 */
[----:B------:R-:W-:Y:S01]  /*50f0*/  LOP3.LUT P0, RZ, R3, 0x1f, RZ, 0xc0, !PT ;  /* 0x0000001f03ff7812 */ /* 0x000fe2000780c0ff */
[----:B------:R-:W-:Y:S01]  /*5100*/  ULDC UR5, c[0x0][0x658] ;  /* 0x0001960000057ab9 */ /* 0x000fe20000000800 */
[----:B------:R-:W-:Y:S01]  /*5110*/  UMOV UR6, 0xffffffff ;  /* 0xffffffff00067882 */ /* 0x000fe20000000000 */
[----:B------:R-:W-:Y:S01]  /*5120*/  BSSY B0, `(.L_x_98) ;  /* 0x00000cc000007945 */ /* 0x000fe20003800000 */
[----:B------:R-:W-:Y:S01]  /*5130*/  USHF.L.U32 UR6, UR6, UR5, URZ ;  /* 0x0000000506067299 */ /* 0x000fe2000800063f */
[C---:B------:R-:W-:Y:S01]  /*5140*/  ISETP.NE.AND P2, PT, R4.reuse, RZ, PT ;  /* 0x000000ff0400720c */ /* 0x040fe20003f45270 */
[----:B------:R-:W-:Y:S01]  /*5150*/  IMAD.MOV.U32 R13, RZ, RZ, 0x1 ;  /* 0x00000001ff0d7424 */ /* 0x000fe200078e00ff */
[----:B------:R-:W-:Y:S01]  /*5160*/  ISETP.NE.OR P0, PT, R4, RZ, !P0 ;  /* 0x000000ff0400720c */ /* 0x000fe20004705670 */
[----:B------:R-:W-:Y:S01]  /*5170*/  IMAD.MOV.U32 R12, RZ, RZ, RZ ;  /* 0x000000ffff0c7224 */ /* 0x000fe200078e00ff */
[----:B------:R-:W-:Y:S01]  /*5180*/  LOP3.LUT R11, R18, 0x2, RZ, 0xfc, !PT ;  /* 0x00000002120b7812 */ /* 0x000fe200078efcff */
[----:B------:R-:W-:Y:S01]  /*5190*/  ULDC UR4, c[0x0][0x600] ;  /* 0x0001800000047ab9 */ /* 0x000fe20000000800 */
[----:B------:R-:W-:Y:S01]  /*51a0*/  UMOV UR7, 0x1 ;  /* 0x0000000100077882 */ /* 0x000fe20000000000 */
[----:B------:R-:W-:-:S02]  /*51b0*/  UIADD3 UR4, UR4, -0x1, URZ ;  /* 0xffffffff04047890 */ /* 0x000fc4000fffe03f */
[----:B------:R-:W-:Y:S02]  /*51c0*/  USHF.L.U32 UR5, UR7, UR5, URZ ;  /* 0x0000000507057299 */ /* 0x000fe4000800063f */
[----:B------:R-:W-:Y:S01]  /*51d0*/  ULOP3.LUT UR13, URZ, UR6, URZ, 0x33, !UPT ;  /* 0x000000063f0d7292 */ /* 0x000fe2000f8e333f */
[----:B------:R-:W-:Y:S01]  /*51e0*/  ULDC.64 UR22, c[0x0][0x198] ;  /* 0x0000660000167ab9 */ /* 0x000fe20000000a00 */
[----:B0-----:R-:W-:-:S05]  /*51f0*/  VIADD R0, R0, 0x7f ;  /* 0x0000007f00007836 */ /* 0x001fca0000000000 */
[----:B------:R-:W-:-:S04]  /*5200*/  SHF.R.S32.HI R3, RZ, 0x1f, R0 ;  /* 0x0000001fff037819 */ /* 0x000fc80000011400 */
[----:B------:R-:W-:Y:S01]  /*5210*/  LEA.HI R3, R3, R0, RZ, 0x7 ;  /* 0x0000000003037211 */ /* 0x000fe200078f38ff */
[----:B------:R-:W-:-:S03]  /*5220*/  IMAD.MOV.U32 R0, RZ, RZ, 0x1 ;  /* 0x00000001ff007424 */ /* 0x000fc600078e00ff */
[----:B------:R-:W-:-:S05]  /*5230*/  SHF.R.S32.HI R3, RZ, 0x7, R3 ;  /* 0x00000007ff037819 */ /* 0x000fca0000011403 */
[----:B------:R-:W-:-:S07]  /*5240*/  VIADD R10, R3, 0x1 ;  /* 0x00000001030a7836 */ /* 0x000fce0000000000 */
.L_x_110:
[----:B------:R-:W-:-:S03]  /*5250*/  UMOV UR6, 0xffffffff ;  /* 0xffffffff00067882 */ /* 0x000fc60000000000 */
[----:B------:R-:W-:Y:S05]  /*5260*/  BRA.DIV UR6, `(.L_x_99) ;  /* 0x0000000e06a87947 */ /* 0x000fea000b800000 */
[----:B------:R-:W-:-:S13]  /*5270*/  ELECT P6, URZ, PT ;  /* 0x00000000003f782f */ /* 0x000fda00038c0000 */
.L_x_120:
[----:B------:R-:W0:Y:S01]  /*5280*/  LDC R4, c[0x0][0x28c] ;  /* 0x0000a300ff047b82 */ /* 0x000e220000000800 */
[----:B------:R-:W-:Y:S01]  /*5290*/  BSSY B1, `(.L_x_100) ;  /* 0x0000043000017945 */ /* 0x000fe20003800000 */
[----:B0-----:R-:W-:-:S13]  /*52a0*/  ISETP.LT.OR P6, PT, R4, 0x1, !P6 ;  /* 0x000000010400780c */ /* 0x001fda00077c1670 */
[----:B------:R-:W-:Y:S05]  /*52b0*/  @P6 BRA `(.L_x_101) ;  /* 0x0000000400006947 */ /* 0x000fea0003800000 */
[----:B------:R-:W-:Y:S02]  /*52c0*/  IMAD.SHL.U32 R19, R19, 0x80, RZ ;  /* 0x0000008013137824 */ /* 0x000fe400078e00ff */
[----:B------:R-:W-:Y:S02]  /*52d0*/  IMAD.SHL.U32 R20, R20, 0x40, RZ ;  /* 0x0000004014147824 */ /* 0x000fe400078e00ff */
[----:B------:R-:W-:Y:S02]  /*52e0*/  IMAD.MOV.U32 R21, RZ, RZ, RZ ;  /* 0x000000ffff157224 */ /* 0x000fe400078e00ff */
[----:B------:R-:W-:Y:S02]  /*52f0*/  IMAD.MOV.U32 R4, RZ, RZ, R10 ;  /* 0x000000ffff047224 */ /* 0x000fe400078e000a */
[----:B------:R-:W-:Y:S02]  /*5300*/  IMAD.MOV.U32 R5, RZ, RZ, R0 ;  /* 0x000000ffff057224 */ /* 0x000fe400078e0000 */
[----:B------:R-:W-:-:S07]  /*5310*/  IMAD.MOV.U32 R6, RZ, RZ, R12 ;  /* 0x000000ffff067224 */ /* 0x000fce00078e000c */
.L_x_105:
[----:B------:R-:W0:Y:S01]  /*5320*/  S2R R14, SR_CgaCtaId ;  /* 0x00000000000e7919 */ /* 0x000e220000008800 */
[----:B------:R-:W-:Y:S01]  /*5330*/  MOV R7, 0x400 ;  /* 0x0000040000077802 */ /* 0x000fe20000000f00 */
[----:B------:R-:W1:Y:S03]  /*5340*/  @!P2 LDC R9, c[0x0][0x500] ;  /* 0x00014000ff09ab82 */ /* 0x000e660000000800 */
[----:B0-----:R-:W-:Y:S02]  /*5350*/  LEA R15, R14, R7, 0x18 ;  /* 0x000000070e0f7211 */ /* 0x001fe400078ec0ff */
[----:B------:R-:W-:-:S03]  /*5360*/  SHF.L.U32 R7, R5, 0x1f, RZ ;  /* 0x0000001f05077819 */ /* 0x000fc600000006ff */
[----:B------:R-:W-:-:S04]  /*5370*/  IMAD R14, R6, 0x8, R15 ;  /* 0x00000008060e7824 */ /* 0x000fc800078e020f */
[----:B------:R-:W0:Y:S02]  /*5380*/  SYNCS.PHASECHK.TRANS64.TRYWAIT P1, [R14+URZ+0x18], R7 ;  /* 0x000018070e0075a7 */ /* 0x000e24000802017f */
[----:B01----:R-:W-:Y:S05]  /*5390*/  @!P1 BRA `(.L_x_102) ;  /* 0x0000000c007c9947 */ /* 0x003fea0003800000 */
.L_x_121:
[----:B0-----:R-:W-:Y:S01]  /*53a0*/  PRMT R7, R11, 0x9910, RZ ;  /* 0x000099100b077816 */ /* 0x001fe200000000ff */
[----:B------:R0:W-:Y:S03]  /*53b0*/  @!P2 SYNCS.ARRIVE.TRANS64 RZ, [R14+URZ], R9 ;  /* 0x000000090effa9a7 */ /* 0x0001e6000800003f */
[----:B------:R-:W-:-:S13]  /*53c0*/  ISETP.NE.AND P1, PT, R7, 0x2, PT ;  /* 0x000000020700780c */ /* 0x000fda0003f25270 */
[----:B0-----:R-:W-:Y:S05]  /*53d0*/  @P1 BRA `(.L_x_103) ;  /* 0x0000000000041947 */ /* 0x001fea0003800000 */
[----:B------:R-:W-:Y:S01]  /*53e0*/  BPT.TRAP 0x1 ;  /* 0x000000040000795c */ /* 0x000fe20000300000 */
.L_x_103:
[----:B------:R-:W-:Y:S05]  /*53f0*/  @P0 BRA `(.L_x_104) ;  /* 0x0000000000040947 */ /* 0x000fea0003800000 */
[----:B------:R-:W-:Y:S01]  /*5400*/  BPT.TRAP 0x1 ;  /* 0x000000040000795c */ /* 0x000fe20000300000 */
.L_x_104:
[C-C-:B------:R-:W-:Y:S01]  /*5410*/  IMAD R7, R6.reuse, 0x8000, R15.reuse ;  /* 0x0000800006077824 */ /* 0x140fe200078e020f */
[----:B------:R-:W-:Y:S01]  /*5420*/  R2UR UR34, R21 ;  /* 0x00000000152272ca */ /* 0x000fe200000e0000 */
[----:B------:R-:W-:Y:S01]  /*5430*/  IMAD R15, R6, 0x4000, R15 ;  /* 0x00004000060f7824 */ /* 0x000fe200078e020f */
[----:B------:R-:W-:Y:S01]  /*5440*/  R2UR UR33, R14 ;  /* 0x000000000e2172ca */ /* 0x000fe200000e0000 */
[----:B------:R-:W-:Y:S01]  /*5450*/  VIADD R4, R4, 0xffffffff ;  /* 0xffffffff04047836 */ /* 0x000fe20000000000 */
[----:B------:R-:W-:Y:S01]  /*5460*/  R2UR UR24, R7 ;  /* 0x00000000071872ca */ /* 0x000fe200000e0000 */
[----:B------:R-:W-:Y:S01]  /*5470*/  UIADD3 UR6, UP0, UR22, 0xf0, URZ ;  /* 0x000000f016067890 */ /* 0x000fe2000ff1e03f */
[----:B------:R-:W-:Y:S01]  /*5480*/  R2UR UR8, R15 ;  /* 0x000000000f0872ca */ /* 0x000fe200000e0000 */
[----:B------:R-:W-:Y:S01]  /*5490*/  UIADD3 UR30, UP1, UR22, 0x1f0, URZ ;  /* 0x000001f0161e7890 */ /* 0x000fe2000ff3e03f */
[----:B------:R-:W-:Y:S01]  /*54a0*/  R2UR UR36, R8 ;  /* 0x00000000082472ca */ /* 0x000fe200000e0000 */
[----:B------:R-:W-:Y:S01]  /*54b0*/  UIADD3.X UR7, URZ, UR23, URZ, UP0, !UPT ;  /* 0x000000173f077290 */ /* 0x000fe200087fe43f */
[----:B------:R-:W-:Y:S01]  /*54c0*/  R2UR UR35, R19 ;  /* 0x00000000132372ca */ /* 0x000fe200000e0000 */
[----:B------:R-:W-:Y:S01]  /*54d0*/  UIADD3.X UR31, URZ, UR23, URZ, UP1, !UPT ;  /* 0x000000173f1f7290 */ /* 0x000fe20008ffe43f */
[----:B------:R-:W-:Y:S01]  /*54e0*/  R2UR UR19, R20 ;  /* 0x00000000141372ca */ /* 0x000fe200000e0000 */
[----:B------:R-:W-:Y:S01]  /*54f0*/  UIADD3 UR26, UR34, 0x40, URZ ;  /* 0x00000040221a7890 */ /* 0x000fe2000fffe03f */
[----:B------:R-:W-:Y:S01]  /*5500*/  ISETP.GT.AND P3, PT, R4, 0x1, PT ;  /* 0x000000010400780c */ /* 0x000fe20003f64270 */
[----:B------:R-:W-:Y:S01]  /*5510*/  VIADD R6, R6, 0x1 ;  /* 0x0000000106067836 */ /* 0x000fe20000000000 */
[----:B------:R-:W-:Y:S01]  /*5520*/  UMOV UR14, 0x0 ;  /* 0x00000000000e7882 */ /* 0x000fe20000000000 */
[----:B------:R-:W-:Y:S01]  /*5530*/  UIADD3 UR32, UR24, 0x100, URZ ;  /* 0x0000010018207890 */ /* 0x000fe2000fffe03f */
[----:B------:R-:W-:Y:S01]  /*5540*/  VIADD R21, R21, 0x80 ;  /* 0x0000008015157836 */ /* 0x000fe20000000000 */
[----:B------:R-:W-:Y:S01]  /*5550*/  UIADD3 UR24, UR24, 0x4100, URZ ;  /* 0x0000410018187890 */ /* 0x000fe2000fffe03f */
[----:B------:R-:W-:Y:S01]  /*5560*/  ISETP.NE.AND P1, PT, R6, 0x3, PT ;  /* 0x000000030600780c */ /* 0x000fe20003f25270 */
[----:B------:R-:W-:-:S02]  /*5570*/  UIADD3 UR16, UR8, 0x18100, URZ ;  /* 0x0001810008107890 */ /* 0x000fc4000fffe03f */
[----:B------:R-:W-:Y:S01]  /*5580*/  UIADD3 UR8, UR8, 0x1a100, URZ ;  /* 0x0001a10008087890 */ /* 0x000fe2000fffe03f */
[----:B------:R-:W-:Y:S01]  /*5590*/  SEL R14, RZ, 0x1, P1 ;  /* 0x00000001ff0e7807 */ /* 0x000fe20000800000 */
[----:B------:R-:W-:Y:S01]  /*55a0*/  UMOV UR15, 0x10000000 ;  /* 0x10000000000f7882 */ /* 0x000fe20000000000 */
[----:B------:R-:W-:Y:S01]  /*55b0*/  UMOV UR25, UR33 ;  /* 0x0000002100197c82 */ /* 0x000fe20008000000 */
[----:B------:R-:W-:Y:S01]  /*55c0*/  UMOV UR28, UR36 ;  /* 0x00000024001c7c82 */ /* 0x000fe20008000000 */
[----:B------:R-:W-:Y:S01]  /*55d0*/  UMOV UR27, UR35 ;  /* 0x00000023001b7c82 */ /* 0x000fe20008000000 */
[----:B------:R-:W-:Y:S01]  /*55e0*/  UMOV UR17, UR33 ;  /* 0x0000002100117c82 */ /* 0x000fe20008000000 */
[----:B------:R-:W-:Y:S01]  /*55f0*/  UMOV UR18, UR34 ;  /* 0x0000002200127c82 */ /* 0x000fe20008000000 */
[----:B------:R-:W-:Y:S01]  /*5600*/  UMOV UR20, UR36 ;  /* 0x0000002400147c82 */ /* 0x000fe20008000000 */
[----:B------:R0:W-:Y:S01]  /*5610*/  UTMALDG.3D [UR32], [UR6], desc[UR14] ;  /* 0x00000e20060075b4 */ /* 0x0001e20008011000 */
[----:B------:R-:W-:Y:S01]  /*5620*/  UMOV UR9, UR33 ;  /* 0x0000002100097c82 */ /* 0x000fe20008000000 */
[----:B------:R-:W-:Y:S01]  /*5630*/  UMOV UR11, UR19 ;  /* 0x00000013000b7c82 */ /* 0x000fe20008000000 */
[----:B------:R-:W-:Y:S01]  /*5640*/  UMOV UR12, UR36 ;  /* 0x00000024000c7c82 */ /* 0x000fe20008000000 */
[----:B------:R-:W-:Y:S01]  /*5650*/  UMOV UR10, UR26 ;  /* 0x0000001a000a7c82 */ /* 0x000fe20008000000 */
[----:B------:R-:W-:-:S02]  /*5660*/  LOP3.LUT R5, R5, R14, RZ, 0x3c, !PT ;  /* 0x0000000e05057212 */ /* 0x000fc400078e3cff */
[----:B------:R-:W-:Y:S01]  /*5670*/  SEL R6, R6, RZ, P1 ;  /* 0x000000ff06067207 */ /* 0x000fe20000800000 */
[----:B------:R0:W-:Y:S01]  /*5680*/  UTMALDG.3D [UR24], [UR6], desc[UR14] ;  /* 0x00000e18060075b4 */ /* 0x0001e20008011000 */
[----:B------:R0:W-:Y:S01]  /*5690*/  UTMALDG.3D [UR16], [UR30], desc[UR14] ;  /* 0x00000e101e0075b4 */ /* 0x0001e20008011000 */
[----:B------:R0:W-:Y:S02]  /*56a0*/  UTMALDG.3D [UR8], [UR30], desc[UR14] ;  /* 0x00000e081e0075b4 */ /* 0x0001e40008011000 */
[----:B0-----:R-:W-:Y:S05]  /*56b0*/  @P3 BRA `(.L_x_105) ;  /* 0xfffffffc00183947 */ /* 0x001fea000383ffff */
.L_x_101:
[----:B------:R-:W-:Y:S05]  /*56c0*/  BSYNC B1 ;  /* 0x0000000000017941 */ /* 0x000fea0003800000 */
.L_x_100:
[----:B------:R-:W-:Y:S01]  /*56d0*/  LOP3.LUT P3, RZ, R13, 0xff, RZ, 0xc0, !PT ;  /* 0x000000ff0dff7812 */ /* 0x000fe2000786c0ff */
[----:B------:R-:W-:Y:S01]  /*56e0*/  IMAD.IADD R12, R3, 0x1, R12 ;  /* 0x00000001030c7824 */ /* 0x000fe200078e020c */
[----:B------:R-:W-:Y:S01]  /*56f0*/  IADD3 R16, P4, R16, UR38, RZ ;  /* 0x0000002610107c10 */ /* 0x000fe2000ff9e0ff */
[----:B------:R-:W-:Y:S01]  /*5700*/  ULDC.64 UR6, c[0x0][0x650] ;  /* 0x0001940000067ab9 */ /* 0x000fe20000000a00 */
[----:B------:R-:W-:Y:S01]  /*5710*/  BSSY B1, `(.L_x_106) ;  /* 0x000006a000017945 */ /* 0x000fe20003800000 */
[----:B------:R-:W-:Y:S01]  /*5720*/  IMAD.MOV.U32 R19, RZ, RZ, -0x1 ;  /* 0xffffffffff137424 */ /* 0x000fe200078e00ff */
[----:B------:R-:W-:Y:S01]  /*5730*/  ISETP.GT.U32.AND P1, PT, R12, 0x2, PT ;  /* 0x000000020c00780c */ /* 0x000fe20003f24070 */
[----:B------:R-:W-:Y:S01]  /*5740*/  IMAD.MOV.U32 R20, RZ, RZ, -0x1 ;  /* 0xffffffffff147424 */ /* 0x000fe200078e00ff */
[----:B------:R-:W-:Y:S01]  /*5750*/  IADD3.X R17, R17, UR41, RZ, P4, !PT ;  /* 0x0000002911117c10 */ /* 0x000fe2000a7fe4ff */
[----:B------:R-:W-:Y:S01]  /*5760*/  IMAD.MOV.U32 R8, RZ, RZ, -0x1 ;  /* 0xffffffffff087424 */ /* 0x000fe200078e00ff */
[----:B------:R-:W-:-:S02]  /*5770*/  ISETP.LT.U32.AND P1, PT, R3, 0x3, P1 ;  /* 0x000000030300780c */ /* 0x000fc40000f21070 */
[----:B------:R-:W-:Y:S01]  /*5780*/  PRMT R13, RZ, 0x7610, R13 ;  /* 0x00007610ff0d7816 */ /* 0x000fe2000000000d */
[----:B------:R-:W0:Y:S01]  /*5790*/  @P3 S2R R5, SR_CgaCtaId ;  /* 0x0000000000053919 */ /* 0x000e220000008800 */
[----:B------:R-:W-:-:S04]  /*57a0*/  @P3 MOV R4, 0x400 ;  /* 0x0000040000043802 */ /* 0x000fc80000000f00 */
[----:B0-----:R-:W-:Y:S01]  /*57b0*/  @P3 LEA R6, R5, R4, 0x18 ;  /* 0x0000000405063211 */ /* 0x001fe200078ec0ff */
[----:B------:R-:W-:-:S03]  /*57c0*/  IMAD.WIDE.U32 R4, R12, -0x55555555, RZ ;  /* 0xaaaaaaab0c047825 */ /* 0x000fc600078e00ff */
[----:B------:R0:W-:Y:S01]  /*57d0*/  @P3 SYNCS.ARRIVE.TRANS64.A1T0 RZ, [R6+URZ+0x48], RZ ;  /* 0x000048ff06ff39a7 */ /* 0x0001e2000810003f */
[----:B------:R-:W-:Y:S02]  /*57e0*/  ISETP.GE.U32.AND P3, PT, R3, 0x3, PT ;  /* 0x000000030300780c */ /* 0x000fe40003f66070 */
[----:B------:R-:W-:Y:S02]  /*57f0*/  SHF.R.U32.HI R7, RZ, 0x1, R5 ;  /* 0x00000001ff077819 */ /* 0x000fe40000011605 */
[----:B------:R-:W-:Y:S02]  /*5800*/  SEL R5, RZ, 0x1, !P1 ;  /* 0x00000001ff057807 */ /* 0x000fe40004800000 */
[----:B------:R-:W-:Y:S01]  /*5810*/  ISETP.GE.U32.AND P1, PT, R16, UR6, PT ;  /* 0x0000000610007c0c */ /* 0x000fe2000bf26070 */
[----:B------:R-:W-:Y:S01]  /*5820*/  IMAD R12, R7, -0x3, R12 ;  /* 0xfffffffd070c7824 */ /* 0x000fe200078e020c */
[----:B------:R-:W-:Y:S02]  /*5830*/  LOP3.LUT R0, R0, R5, RZ, 0x3c, !PT ;  /* 0x0000000500007212 */ /* 0x000fe400078e3cff */
[----:B------:R-:W-:-:S02]  /*5840*/  ISETP.GE.U32.AND.EX P1, PT, R17, UR7, PT, P1 ;  /* 0x0000000711007c0c */ /* 0x000fc4000bf26110 */
[----:B------:R-:W-:Y:S02]  /*5850*/  PRMT R4, RZ, 0x7610, R4 ;  /* 0x00007610ff047816 */ /* 0x000fe40000000004 */
[----:B------:R-:W-:-:S09]  /*5860*/  @P3 LOP3.LUT R0, R0, 0x1, R7, 0x78, !PT ;  /* 0x0000000100003812 */ /* 0x000fd200078e7807 */
[----:B0-----:R-:W-:Y:S05]  /*5870*/  @P1 BRA `(.L_x_107) ;  /* 0x00000004004c1947 */ /* 0x001fea0003800000 */
[----:B------:R-:W-:Y:S01]  /*5880*/  ULDC.64 UR6, c[0x0][0x628] ;  /* 0x00018a0000067ab9 */ /* 0x000fe20000000a00 */
[----:B------:R-:W0:Y:S01]  /*5890*/  S2R R15, SR_CTAID.X ;  /* 0x00000000000f7919 */ /* 0x000e220000002500 */
[----:B------:R-:W-:Y:S01]  /*58a0*/  ISETP.NE.U32.AND P1, PT, RZ, UR6, PT ;  /* 0x00000006ff007c0c */ /* 0x000fe2000bf25070 */
[----:B------:R-:W-:Y:S01]  /*58b0*/  ULDC UR9, c[0x0][0x630] ;  /* 0x00018c0000097ab9 */ /* 0x000fe20000000800 */
[----:B------:R-:W-:Y:S01]  /*58c0*/  IMAD.MOV.U32 R4, RZ, RZ, R16 ;  /* 0x000000ffff047224 */ /* 0x000fe200078e0010 */
[----:B------:R-:W1:Y:S01]  /*58d0*/  S2R R14, SR_CTAID.Y ;  /* 0x00000000000e7919 */ /* 0x000e620000002600 */
[----:B------:R-:W-:Y:S01]  /*58e0*/  ISETP.NE.AND.EX P1, PT, RZ, UR7, PT, P1 ;  /* 0x00000007ff007c0c */ /* 0x000fe2000bf25310 */
[----:B------:R-:W-:-:S12]  /*58f0*/  IMAD.MOV.U32 R5, RZ, RZ, R17 ;  /* 0x000000ffff057224 */ /* 0x000fd800078e0011 */
[----:B------:R-:W-:Y:S05]  /*5900*/  @!P1 BRA `(.L_x_108) ;  /* 0x0000000000289947 */ /* 0x000fea0003800000 */
[----:B------:R-:W-:Y:S02]  /*5910*/  ULDC UR8, c[0x0][0x634] ;  /* 0x00018d0000087ab9 */ /* 0x000fe40000000800 */
[----:B------:R-:W-:-:S05]  /*5920*/  IADD3 R9, P1, R16, UR8, RZ ;  /* 0x0000000810097c10 */ /* 0x000fca000ff3e0ff */
[----:B------:R-:W-:-:S04]  /*5930*/  IMAD.X R19, RZ, RZ, R17, P1 ;  /* 0x000000ffff137224 */ /* 0x000fc800008e0611 */
[----:B------:R-:W-:-:S04]  /*5940*/  IMAD.WIDE.U32 R6, R19, UR6, RZ ;  /* 0x0000000613067c25 */ /* 0x000fc8000f8e00ff */
[----:B------:R-:W-:-:S04]  /*5950*/  IMAD.WIDE.U32 R6, P1, R9, UR7, R6 ;  /* 0x0000000709067c25 */ /* 0x000fc8000f820006 */
[----:B------:R-:W-:-:S04]  /*5960*/  IMAD.WIDE.U32 R8, R9, UR6, RZ ;  /* 0x0000000609087c25 */ /* 0x000fc8000f8e00ff */
[----:B------:R-:W-:Y:S01]  /*5970*/  IMAD.X R5, RZ, RZ, RZ, P1 ;  /* 0x000000ffff057224 */ /* 0x000fe200008e06ff */
[----:B------:R-:W-:Y:S01]  /*5980*/  IADD3 RZ, P1, R9, R6, RZ ;  /* 0x0000000609ff7210 */ /* 0x000fe20007f3e0ff */
[----:B------:R-:W-:-:S04]  /*5990*/  IMAD.MOV.U32 R4, RZ, RZ, R7 ;  /* 0x000000ffff047224 */ /* 0x000fc800078e0007 */
[----:B------:R-:W-:-:S08]  /*59a0*/  IMAD.WIDE.U32.X R4, R19, UR7, R4, P1 ;  /* 0x0000000713047c25 */ /* 0x000fd000088e0404 */
.L_x_108:
[--C-:B------:R-:W-:Y:S01]  /*59b0*/  SHF.R.U64 R8, R4, UR9, R5.reuse ;  /* 0x0000000904087c19 */ /* 0x100fe20008001205 */
[----:B------:R-:W-:Y:S01]  /*59c0*/  ULDC.64 UR6, c[0x0][0x620] ;  /* 0x0001880000067ab9 */ /* 0x000fe20000000a00 */
[----:B------:R-:W-:Y:S01]  /*59d0*/  SHF.R.U32.HI R4, RZ, UR9, R5 ;  /* 0x00000009ff047c19 */ /* 0x000fe20008011605 */
[----:B------:R-:W2:Y:S01]  /*59e0*/  LDC R24, c[0x0][0x144] ;  /* 0x00005100ff187b82 */ /* 0x000ea20000000800 */
[----:B------:R-:W-:Y:S01]  /*59f0*/  IADD3 R7, P1, RZ, -R8, RZ ;  /* 0x80000008ff077210 */ /* 0x000fe20007f3e0ff */
[----:B------:R-:W-:Y:S01]  /*5a00*/  ULDC.64 UR10, c[0x0][0x640] ;  /* 0x00019000000a7ab9 */ /* 0x000fe20000000a00 */
[----:B0-----:R-:W-:Y:S01]  /*5a10*/  I2FP.F32.U32 R9, R15 ;  /* 0x0000000f00097245 */ /* 0x001fe20000201000 */
[----:B------:R-:W-:Y:S02]  /*5a20*/  ULDC UR8, c[0x0][0x608] ;  /* 0x0001820000087ab9 */ /* 0x000fe40000000800 */
[----:B------:R-:W-:Y:S01]  /*5a30*/  IMAD.X R4, RZ, RZ, ~R4, P1 ;  /* 0x000000ffff047224 */ /* 0x000fe200008e0e04 */
[----:B------:R-:W-:Y:S01]  /*5a40*/  ISETP.NE.U32.AND P1, PT, RZ, UR10, PT ;  /* 0x0000000aff007c0c */ /* 0x000fe2000bf25070 */
[----:B------:R-:W0:Y:S02]  /*5a50*/  LDC R21, c[0x0][0x148] ;  /* 0x00005200ff157b82 */ /* 0x000e240000000800 */
[----:B------:R-:W-:Y:S01]  /*5a60*/  IMAD R6, R4, UR6, RZ ;  /* 0x0000000604067c24 */ /* 0x000fe2000f8e02ff */
[----:B------:R-:W-:Y:S01]  /*5a70*/  ISETP.NE.AND.EX P1, PT, RZ, UR11, PT, P1 ;  /* 0x0000000bff007c0c */ /* 0x000fe2000bf25310 */
[----:B------:R-:W-:Y:S01]  /*5a80*/  IMAD.WIDE.U32 R4, R7, UR6, R16 ;  /* 0x0000000607047c25 */ /* 0x000fe2000f8e0010 */
[----:B------:R-:W-:-:S03]  /*5a90*/  ULDC UR6, c[0x0][0x150] ;  /* 0x0000540000067ab9 */ /* 0x000fc60000000800 */
[----:B------:R-:W-:Y:S02]  /*5aa0*/  IMAD R7, R7, UR7, R6 ;  /* 0x0000000707077c24 */ /* 0x000fe4000f8e0206 */
[----:B------:R-:W-:Y:S01]  /*5ab0*/  FMUL R6, R9, UR6 ;  /* 0x0000000609067c20 */ /* 0x000fe20008400000 */
[----:B------:R-:W-:Y:S01]  /*5ac0*/  ULDC UR6, c[0x0][0x618] ;  /* 0x0001860000067ab9 */ /* 0x000fe20000000800 */
[----:B------:R-:W-:Y:S01]  /*5ad0*/  ULDC UR7, c[0x0][0x154] ;  /* 0x0000550000077ab9 */ /* 0x000fe20000000800 */
[----:B------:R-:W-:-:S03]  /*5ae0*/  IMAD.IADD R5, R5, 0x1, R7 ;  /* 0x0000000105057824 */ /* 0x000fc600078e0207 */
[----:B------:R-:W3:Y:S02]  /*5af0*/  F2I.U32.TRUNC.NTZ R6, R6 ;  /* 0x0000000600067305 */ /* 0x000ee4000020f000 */
[----:B------:R-:W-:Y:S02]  /*5b00*/  SHF.R.U64 R9, R4, UR6, R5 ;  /* 0x0000000604097c19 */ /* 0x000fe40008001205 */
[----:B-1----:R-:W-:-:S05]  /*5b10*/  I2FP.F32.U32 R4, R14 ;  /* 0x0000000e00047245 */ /* 0x002fca0000201000 */
[----:B------:R-:W-:Y:S01]  /*5b20*/  FMUL R22, R4, UR7 ;  /* 0x0000000704167c20 */ /* 0x000fe20008400000 */
[----:B------:R-:W-:Y:S01]  /*5b30*/  SHF.R.U32.HI R4, RZ, UR6, R5 ;  /* 0x00000006ff047c19 */ /* 0x000fe20008011605 */
[----:B------:R-:W-:-:S03]  /*5b40*/  ULDC UR6, c[0x0][0x658] ;  /* 0x0001960000067ab9 */ /* 0x000fc60000000800 */
[--C-:B------:R-:W-:Y:S01]  /*5b50*/  SHF.R.U64 R20, R9, UR8, R4.reuse ;  /* 0x0000000809147c19 */ /* 0x100fe20008001204 */
[----:B------:R-:W1:Y:S01]  /*5b60*/  F2I.U32.TRUNC.NTZ R22, R22 ;  /* 0x0000001600167305 */ /* 0x000e62000020f000 */
[----:B------:R-:W-:Y:S01]  /*5b70*/  SHF.R.U32.HI R5, RZ, UR8, R4 ;  /* 0x00000008ff057c19 */ /* 0x000fe20008011604 */
[----:B---3--:R-:W-:-:S03]  /*5b80*/  IMAD.MOV R6, RZ, RZ, -R6 ;  /* 0x000000ffff067224 */ /* 0x008fc600078e0a06 */
[----:B------:R-:W-:Y:S01]  /*5b90*/  SHF.R.U64 R19, R20, UR6, R5 ;  /* 0x0000000614137c19 */ /* 0x000fe20008001205 */
[----:B--2---:R-:W-:Y:S01]  /*5ba0*/  IMAD R15, R24, R6, R15 ;  /* 0x00000006180f7224 */ /* 0x004fe200078e020f */
[----:B------:R-:W-:-:S03]  /*5bb0*/  SHF.R.U32.HI R23, RZ, UR6, R5 ;  /* 0x00000006ff177c19 */ /* 0x000fc60008011605 */
[----:B------:R-:W-:Y:S02]  /*5bc0*/  IMAD.MOV.U32 R4, RZ, RZ, R19 ;  /* 0x000000ffff047224 */ /* 0x000fe400078e0013 */
[----:B------:R-:W-:Y:S01]  /*5bd0*/  IMAD.MOV.U32 R5, RZ, RZ, R23 ;  /* 0x000000ffff057224 */ /* 0x000fe200078e0017 */
[----:B-1----:R-:W-:Y:S06]  /*5be0*/  @!P1 BRA `(.L_x_109) ;  /* 0x0000000000289947 */ /* 0x002fec0003800000 */
[----:B------:R-:W-:Y:S02]  /*5bf0*/  ULDC UR6, c[0x0][0x64c] ;  /* 0x0001930000067ab9 */ /* 0x000fe40000000800 */
[----:B------:R-:W-:-:S05]  /*5c00*/  IADD3 R5, P1, R19, UR6, RZ ;  /* 0x0000000613057c10 */ /* 0x000fca000ff3e0ff */
[----:B------:R-:W-:-:S04]  /*5c10*/  IMAD.X R23, RZ, RZ, R23, P1 ;  /* 0x000000ffff177224 */ /* 0x000fc800008e0617 */
[----:B------:R-:W-:-:S04]  /*5c20*/  IMAD.WIDE.U32 R6, R23, UR10, RZ ;  /* 0x0000000a17067c25 */ /* 0x000fc8000f8e00ff */
[----:B------:R-:W-:-:S04]  /*5c30*/  IMAD.WIDE.U32 R6, P1, R5, UR11, R6 ;  /* 0x0000000b05067c25 */ /* 0x000fc8000f820006 */
[----:B------:R-:W-:-:S04]  /*5c40*/  IMAD.WIDE.U32 R4, R5, UR10, RZ ;  /* 0x0000000a05047c25 */ /* 0x000fc8000f8e00ff */
[----:B------:R-:W-:Y:S01]  /*5c50*/  IMAD.MOV.U32 R4, RZ, RZ, R7 ;  /* 0x000000ffff047224 */ /* 0x000fe200078e0007 */
[----:B------:R-:W-:Y:S01]  /*5c60*/  IADD3 RZ, P3, R5, R6, RZ ;  /* 0x0000000605ff7210 */ /* 0x000fe20007f7e0ff */
[----:B------:R-:W-:-:S04]  /*5c70*/  IMAD.X R5, RZ, RZ, RZ, P1 ;  /* 0x000000ffff057224 */ /* 0x000fc800008e06ff */
[----:B------:R-:W-:-:S08]  /*5c80*/  IMAD.WIDE.U32.X R4, R23, UR11, R4, P3 ;  /* 0x0000000b17047c25 */ /* 0x000fd000098e0404 */
.L_x_109:
[----:B------:R-:W-:Y:S01]  /*5c90*/  ISETP.NE.AND P1, PT, R2, 0x1, PT ;  /* 0x000000010200780c */ /* 0x000fe20003f25270 */
[----:B------:R-:W-:Y:S01]  /*5ca0*/  ULDC UR6, c[0x0][0x648] ;  /* 0x0001920000067ab9 */ /* 0x000fe20000000800 */
[----:B------:R-:W-:Y:S01]  /*5cb0*/  LOP3.LUT R20, R20, UR13, RZ, 0xc0, !PT ;  /* 0x0000000d14147c12 */ /* 0x000fe2000f8ec0ff */
[----:B------:R-:W-:Y:S01]  /*5cc0*/  IMAD.MOV R22, RZ, RZ, -R22 ;  /* 0x000000ffff167224 */ /* 0x000fe200078e0a16 */
[----:B------:R-:W-:Y:S01]  /*5cd0*/  SHF.R.U64 R5, R4, UR6, R5 ;  /* 0x0000000604057c19 */ /* 0x000fe20008001205 */
[----:B------:R-:W-:Y:S01]  /*5ce0*/  ULDC UR6, c[0x0][0x638] ;  /* 0x00018e0000067ab9 */ /* 0x000fe20000000800 */
[----:B------:R-:W-:Y:S01]  /*5cf0*/  LOP3.LUT R6, R9, UR4, RZ, 0xc0, !PT ;  /* 0x0000000409067c12 */ /* 0x000fe2000f8ec0ff */
[----:B------:R-:W-:Y:S02]  /*5d00*/  ULDC UR7, c[0x0][0x610] ;  /* 0x0001840000077ab9 */ /* 0x000fe40000000800 */
[----:B------:R-:W-:Y:S02]  /*5d10*/  IMAD.MOV R4, RZ, RZ, -R5 ;  /* 0x000000ffff047224 */ /* 0x000fe400078e0a05 */
[----:B------:R-:W-:-:S02]  /*5d20*/  IMAD R20, R5, UR5, R20 ;  /* 0x0000000505147c24 */ /* 0x000fc4000f8e0214 */
[----:B0-----:R-:W-:Y:S02]  /*5d30*/  @P1 IMAD R15, R21, R22, R14 ;  /* 0x00000016150f1224 */ /* 0x001fe400078e020e */
[----:B------:R-:W-:Y:S01]  /*5d40*/  IMAD R19, R4, UR6, R19 ;  /* 0x0000000604137c24 */ /* 0x000fe2000f8e0213 */
[----:B------:R-:W-:Y:S01]  /*5d50*/  ULDC UR6, c[0x0][0x600] ;  /* 0x0001800000067ab9 */ /* 0x000fe20000000800 */
[----:B------:R-:W-:Y:S02]  /*5d60*/  IMAD R15, R20, UR7, R15 ;  /* 0x00000007140f7c24 */ /* 0x000fe4000f8e020f */
[----:B------:R-:W-:Y:S02]  /*5d70*/  IMAD R6, R19, UR6, R6 ;  /* 0x0000000613067c24 */ /* 0x000fe4000f8e0206 */
[----:B------:R-:W-:-:S03]  /*5d80*/  IMAD.MOV.U32 R4, RZ, RZ, 0x1 ;  /* 0x00000001ff047424 */ /* 0x000fc600078e00ff */
[----:B------:R-:W-:Y:S02]  /*5d90*/  SEL R20, R6, R15, !P1 ;  /* 0x0000000f06147207 */ /* 0x000fe40004800000 */
[----:B------:R-:W-:-:S07]  /*5da0*/  SEL R19, R15, R6, !P1 ;  /* 0x000000060f137207 */ /* 0x000fce0004800000 */
.L_x_107:
[----:B------:R-:W-:Y:S05]  /*5db0*/  BSYNC B1 ;  /* 0x0000000000017941 */ /* 0x000fea0003800000 */
.L_x_106:
[----:B------:R-:W-:-:S13]  /*5dc0*/  LOP3.LUT P1, RZ, R4, 0xff, RZ, 0xc0, !PT ;  /* 0x000000ff04ff7812 */ /* 0x000fda000782c0ff */
[----:B------:R-:W-:Y:S05]  /*5dd0*/  @P1 BRA `(.L_x_110) ;  /* 0xfffffff4001c1947 */ /* 0x000fea000383ffff */
[----:B------:R-:W-:Y:S05]  /*5de0*/  BSYNC B0 ;  /* 0x0000000000007941 */ /* 0x000fea0003800000 */
.L_x_98:
[----:B------:R-:W-:-:S03]  /*5df0*/  UMOV UR6, 0xffffffff ;  /* 0xffffffff00067882 */ /* 0x000fc60000000000 */
[----:B------:R-:W-:Y:S05]  /*5e00*/  BRA.DIV UR6, `(.L_x_111) ;  /* 0x0000000206f47947 */ /* 0x000fea000b800000 */
[----:B------:R-:W-:-:S13]  /*5e10*/  ELECT P6, URZ, PT ;  /* 0x00000000003f782f */ /* 0x000fda00038c0000 */
.L_x_124:
[----:B------:R-:W-:Y:S04]  /*5e20*/  BSSY B0, `(.L_x_112) ;  /* 0x0000022000007945 */ /* 0x000fe80003800000 */
[----:B------:R-:W-:Y:S05]  /*5e30*/  @!P6 BRA `(.L_x_113) ;  /* 0x000000000080e947 */ /* 0x000fea0003800000 */
[----:B------:R-:W-:-:S04]  /*5e40*/  LOP3.LUT R18, R18, 0x2, RZ, 0xfc, !PT ;  /* 0x0000000212127812 */ /* 0x000fc800078efcff */
[----:B------:R-:W-:-:S13]  /*5e50*/  ISETP.NE.AND P0, PT, R18, 0x3, PT ;  /* 0x000000031200780c */ /* 0x000fda0003f05270 */
[----:B------:R-:W-:Y:S05]  /*5e60*/  @!P0 BRA `(.L_x_114) ;  /* 0x0000000000048947 */ /* 0x000fea0003800000 */
[----:B------:R-:W-:Y:S01]  /*5e70*/  BPT.TRAP 0x1 ;  /* 0x000000040000795c */ /* 0x000fe20000300000 */
.L_x_114:
[----:B------:R-:W0:Y:S01]  /*5e80*/  S2R R3, SR_CgaCtaId ;  /* 0x0000000000037919 */ /* 0x000e220000008800 */
[----:B------:R-:W-:-:S04]  /*5e90*/  MOV R2, 0x400 ;  /* 0x0000040000027802 */ /* 0x000fc80000000f00 */
[----:B0-----:R-:W-:Y:S02]  /*5ea0*/  LEA R3, R3, R2, 0x18 ;  /* 0x0000000203037211 */ /* 0x001fe400078ec0ff */
[----:B------:R-:W-:-:S03]  /*5eb0*/  SHF.L.U32 R2, R0, 0x1f, RZ ;  /* 0x0000001f00027819 */ /* 0x000fc600000006ff */
[----:B------:R-:W-:-:S04]  /*5ec0*/  VIADD R3, R3, 0x18 ;  /* 0x0000001803037836 */ /* 0x000fc80000000000 */
[C---:B------:R-:W-:Y:S02]  /*5ed0*/  IMAD R7, R12.reuse, 0x8, R3 ;  /* 0x000000080c077824 */ /* 0x040fe400078e0203 */
[----:B------:R-:W-:Y:S02]  /*5ee0*/  VIADD R12, R12, 0x1 ;  /* 0x000000010c0c7836 */ /* 0x000fe40000000000 */
[----:B------:R-:W0:Y:S03]  /*5ef0*/  SYNCS.PHASECHK.TRANS64.TRYWAIT P0, [R7+URZ], R2 ;  /* 0x00000002070075a7 */ /* 0x000e26000800017f */
[----:B------:R-:W-:-:S04]  /*5f00*/  ISETP.NE.AND P1, PT, R12, 0x3, PT ;  /* 0x000000030c00780c */ /* 0x000fc80003f25270 */
[----:B------:R-:W-:Y:S02]  /*5f10*/  SEL R5, RZ, 0x1, P1 ;  /* 0x00000001ff057807 */ /* 0x000fe40000800000 */
[----:B------:R-:W-:Y:S02]  /*5f20*/  SEL R12, R12, RZ, P1 ;  /* 0x000000ff0c0c7207 */ /* 0x000fe40000800000 */
[----:B------:R-:W-:-:S03]  /*5f30*/  LOP3.LUT R5, R0, R5, RZ, 0x3c, !PT ;  /* 0x0000000500057212 */ /* 0x000fc600078e3cff */
[----:B------:R-:W-:Y:S01]  /*5f40*/  IMAD R9, R12, 0x8, R3 ;  /* 0x000000080c097824 */ /* 0x000fe200078e0203 */
[----:B------:R-:W-:Y:S01]  /*5f50*/  SHF.L.U32 R4, R5, 0x1f, RZ ;  /* 0x0000001f05047819 */ /* 0x000fe200000006ff */
[----:B0-----:R-:W-:Y:S06]  /*5f60*/  @!P0 BRA `(.L_x_115) ;  /* 0x0000000000bc8947 */ /* 0x001fec0003800000 */
.L_x_125:
[----:B------:R-:W1:Y:S01]  /*5f70*/  SYNCS.PHASECHK.TRANS64.TRYWAIT P0, [R9+URZ], R4 ;  /* 0x00000004090075a7 */ /* 0x000e62000800017f */
[----:B------:R-:W-:-:S05]  /*5f80*/  VIADD R0, R12, 0x1 ;  /* 0x000000010c007836 */ /* 0x000fca0000000000 */
[----:B------:R-:W-:-:S04]  /*5f90*/  ISETP.NE.AND P1, PT, R0, 0x3, PT ;  /* 0x000000030000780c */ /* 0x000fc80003f25270 */
[----:B0-----:R-:W-:Y:S02]  /*5fa0*/  SEL R2, RZ, 0x1, P1 ;  /* 0x00000001ff027807 */ /* 0x001fe40000800000 */
[----:B------:R-:W-:Y:S02]  /*5fb0*/  SEL R0, R0, RZ, P1 ;  /* 0x000000ff00007207 */ /* 0x000fe40000800000 */
[----:B------:R-:W-:Y:S01]  /*5fc0*/  LOP3.LUT R2, R5, R2, RZ, 0x3c, !PT ;  /* 0x0000000205027212 */ /* 0x000fe200078e3cff */
[----:B-1----:R-:W-:Y:S06]  /*5fd0*/  @!P0 BRA `(.L_x_116) ;  /* 0x0000000000b48947 */ /* 0x002fec0003800000 */
.L_x_126:
[----:B------:R-:W-:Y:S01]  /*5fe0*/  IMAD R3, R0, 0x8, R3 ;  /* 0x0000000800037824 */ /* 0x000fe200078e0203 */
[----:B------:R-:W-:-:S07]  /*5ff0*/  SHF.L.U32 R0, R2, 0x1f, RZ ;  /* 0x0000001f02007819 */ /* 0x000fce00000006ff */
.L_x_117:
[----:B-1----:R1:W2:Y:S02]  /*6000*/  SYNCS.PHASECHK.TRANS64.TRYWAIT P0, [R3+URZ], R0 ;  /* 0x00000000030075a7 */ /* 0x0022a4000800017f */
[----:B--2---:R-:W-:Y:S05]  /*6010*/  @!P0 NANOSLEEP.SYNCS 0x989680 ;  /* 0x009896800000895d */ /* 0x004fea0003900000 */
[----:B------:R-:W2:Y:S02]  /*6020*/  @!P0 SYNCS.PHASECHK.TRANS64 P0, [R3+URZ], R0 ;  /* 0x00000000030085a7 */ /* 0x000ea4000800007f */
[----:B--2---:R-:W-:Y:S05]  /*6030*/  @!P0 BRA `(.L_x_117) ;  /* 0xfffffffc00f08947 */ /* 0x004fea000383ffff */
.L_x_113:
[----:B------:R-:W-:Y:S05]  /*6040*/  BSYNC B0 ;  /* 0x0000000000007941 */ /* 0x000fea0003800000 */
.L_x_112:
[----:B------:R-:W-:Y:S05]  /*6050*/  EXIT ;  /* 0x000000000000794d */ /* 0x000fea0003800000 */
.L_x_17:
[----:B-1----:R1:W2:Y:S02]  /*6060*/  SYNCS.PHASECHK.TRANS64.TRYWAIT P1, [R3+URZ], R0 ;  /* 0x00000000030075a7 */ /* 0x0022a4000802017f */
[----:B--2---:R-:W-:Y:S05]  /*6070*/  @!P1 NANOSLEEP.SYNCS 0x989680 ;  /* 0x009896800000995d */ /* 0x004fea0003900000 */
[----:B------:R-:W2:Y:S02]  /*6080*/  @!P1 SYNCS.PHASECHK.TRANS64 P1, [R3+URZ], R0 ;  /* 0x00000000030095a7 */ /* 0x000ea4000802007f */
[----:B--2---:R-:W-:Y:S05]  /*6090*/  @!P1 BRA `(.L_x_17) ;  /* 0xfffffffc00f09947 */ /* 0x004fea000383ffff */
[----:B------:R-:W-:Y:S05]  /*60a0*/  BRA `(.L_x_16) ;  /* 0xffffffb000f87947 */ /* 0x000fea000383ffff */
.L_x_22:
[----:B-1----:R-:W-:-:S04]  /*60b0*/  IMAD.U32 R4, RZ, RZ, UR8 ;  /* 0x00000008ff047e24 */ /* 0x002fc8000f8e00ff */
[----:B------:R1:W2:Y:S03]  /*60c0*/  SYNCS.PHASECHK.TRANS64.TRYWAIT P1, [R4+URZ], R3 ;  /* 0x00000003040075a7 */ /* 0x0002a6000802017f */
[----:B--2---:R-:W-:Y:S05]  /*60d0*/  @!P1 NANOSLEEP.SYNCS 0x989680 ;  /* 0x009896800000995d */ /* 0x004fea0003900000 */
[----:B------:R-:W2:Y:S02]  /*60e0*/  @!P1 SYNCS.PHASECHK.TRANS64 P1, [R4+URZ], R3 ;  /* 0x00000003040095a7 */ /* 0x000ea4000802007f */
[----:B--2---:R-:W-:Y:S05]  /*60f0*/  @!P1 BRA `(.L_x_22) ;  /* 0xfffffffc00ec9947 */ /* 0x004fea000383ffff */
[----:B------:R-:W-:Y:S05]  /*6100*/  BRA `(.L_x_21) ;  /* 0xffffffb800347947 */ /* 0x000fea000383ffff */
.L_x_99:
[----:B------:R-:W-:Y:S01]  /*6110*/  BSSY B1, `(.L_x_118) ;  /* 0x0000006000017945 */ /* 0x000fe20003800000 */
[----:B------:R-:W-:-:S07]  /*6120*/  IMAD.MOV.U32 R15, RZ, RZ, -0x1 ;  /* 0xffffffffff0f7424 */ /* 0x000fce00078e00ff */
[----:B------:R-:W-:Y:S05]  /*6130*/  WARPSYNC.COLLECTIVE R15, `(.L_x_119) ;  /* 0x000000000f0c7348 */ /* 0x000fea0003c00000 */
[----:B------:R-:W-:Y:S02]  /*6140*/  ELECT P6, UR62, PT ;  /* 0x00000000003e782f */ /* 0x000fe400038c0000 */
[----:B------:R-:W-:Y:S01]  /*6150*/  MOV R14, UR62 ;  /* 0x0000003e000e7c02 */ /* 0x000fe20008000f00 */
[----:B------:R-:W-:Y:S10]  /*6160*/  ENDCOLLECTIVE ;  /* 0x000000000000791b */ /* 0x000ff40003800000 */
.L_x_119:
[----:B------:R-:W-:Y:S05]  /*6170*/  BSYNC B1 ;  /* 0x0000000000017941 */ /* 0x000fea0003800000 */
.L_x_118:
[----:B------:R-:W-:Y:S05]  /*6180*/  BRA `(.L_x_120) ;  /* 0xfffffff0003c7947 */ /* 0x000fea000383ffff */
.L_x_102:
[----:B0-----:R0:W1:Y:S02]  /*6190*/  SYNCS.PHASECHK.TRANS64.TRYWAIT P1, [R14+URZ+0x18], R7 ;  /* 0x000018070e0075a7 */ /* 0x001064000802017f */
[----:B-1----:R-:W-:Y:S05]  /*61a0*/  @!P1 NANOSLEEP.SYNCS 0x989680 ;  /* 0x009896800000995d */ /* 0x002fea0003900000 */
[----:B------:R-:W1:Y:S02]  /*61b0*/  @!P1 SYNCS.PHASECHK.TRANS64 P1, [R14+URZ+0x18], R7 ;  /* 0x000018070e0095a7 */ /* 0x000e64000802007f */
[----:B-1----:R-:W-:Y:S05]  /*61c0*/  @!P1 BRA `(.L_x_102) ;  /* 0xfffffffc00f09947 */ /* 0x002fea000383ffff */
[----:B------:R-:W-:Y:S05]  /*61d0*/  BRA `(.L_x_121) ;  /* 0xfffffff000707947 */ /* 0x000fea000383ffff */
.L_x_111:
[----:B------:R-:W-:Y:S01]  /*61e0*/  BSSY B0, `(.L_x_122) ;  /* 0x0000006000007945 */ /* 0x000fe20003800000 */
[----:B------:R-:W-:-:S07]  /*61f0*/  IMAD.MOV.U32 R15, RZ, RZ, -0x1 ;  /* 0xffffffffff0f7424 */ /* 0x000fce00078e00ff */
[----:B------:R-:W-:Y:S05]  /*6200*/  WARPSYNC.COLLECTIVE R15, `(.L_x_123) ;  /* 0x000000000f0c7348 */ /* 0x000fea0003c00000 */
[----:B------:R-:W-:Y:S02]  /*6210*/  ELECT P6, UR62, PT ;  /* 0x00000000003e782f */ /* 0x000fe400038c0000 */
[----:B------:R-:W-:Y:S01]  /*6220*/  MOV R14, UR62 ;  /* 0x0000003e000e7c02 */ /* 0x000fe20008000f00 */
[----:B------:R-:W-:Y:S10]  /*6230*/  ENDCOLLECTIVE ;  /* 0x000000000000791b */ /* 0x000ff40003800000 */
.L_x_123:
[----:B------:R-:W-:Y:S05]  /*6240*/  BSYNC B0 ;  /* 0x0000000000007941 */ /* 0x000fea0003800000 */
.L_x_122:
[----:B------:R-:W-:Y:S05]  /*6250*/  BRA `(.L_x_124) ;  /* 0xfffffff800f07947 */ /* 0x000fea000383ffff */
.L_x_115:
[----:B0-----:R0:W1:Y:S02]  /*6260*/  SYNCS.PHASECHK.TRANS64.TRYWAIT P0, [R7+URZ], R2 ;  /* 0x00000002070075a7 */ /* 0x001064000800017f */
[----:B-1----:R-:W-:Y:S05]  /*6270*/  @!P0 NANOSLEEP.SYNCS 0x989680 ;  /* 0x009896800000895d */ /* 0x002fea0003900000 */
[----:B------:R-:W1:Y:S02]  /*6280*/  @!P0 SYNCS.PHASECHK.TRANS64 P0, [R7+URZ], R2 ;  /* 0x00000002070085a7 */ /* 0x000e64000800007f */
[----:B-1----:R-:W-:Y:S05]  /*6290*/  @!P0 BRA `(.L_x_115) ;  /* 0xfffffffc00f08947 */ /* 0x002fea000383ffff */
[----:B------:R-:W-:Y:S05]  /*62a0*/  BRA `(.L_x_125) ;  /* 0xfffffffc00307947 */ /* 0x000fea000383ffff */
.L_x_116:
[----:B0-----:R0:W1:Y:S02]  /*62b0*/  SYNCS.PHASECHK.TRANS64.TRYWAIT P0, [R9+URZ], R4 ;  /* 0x00000004090075a7 */ /* 0x001064000800017f */
[----:B-1----:R-:W-:Y:S05]  /*62c0*/  @!P0 NANOSLEEP.SYNCS 0x989680 ;  /* 0x009896800000895d */ /* 0x002fea0003900000 */
[----:B------:R-:W1:Y:S02]  /*62d0*/  @!P0 SYNCS.PHASECHK.TRANS64 P0, [R9+URZ], R4 ;  /* 0x00000004090085a7 */ /* 0x000e64000800007f */
[----:B-1----:R-:W-:Y:S05]  /*62e0*/  @!P0 BRA `(.L_x_116) ;  /* 0xfffffffc00f08947 */ /* 0x002fea000383ffff */
[----:B------:R-:W-:Y:S05]  /*62f0*/  BRA `(.L_x_126) ;  /* 0xfffffffc00387947 */ /* 0x000fea000383ffff */
.L_x_127:
[----:B------:R-:W-:-:S00]  /*6300*/  BRA `(.L_x_127) ;  /* 0xfffffffc00fc7947 */ /* 0x000fc0000383ffff */
[----:B------:R-:W-:-:S00]  /*6310*/  NOP ;  /* 0x0000000000007918 */ /* 0x000fc00000000000 */
        /* <DEDUP_REMOVED lines=14> */
.L_x_128:


//--------------------- .nv.global.init           --------------------------
	.section	.nv.global.init,"aw",@progbits
.nv.global.init:
	.type		$str$22,@object
	.size		$str$22,($str$23 - $str$22)
$str$22:
        /*0000*/ 	.byte	0x6b, 0x5f, 0x74, 0x69, 0x6c, 0x65, 0x5f, 0x63, 0x6f, 0x75, 0x6e, 0x74, 0x20, 0x3e, 0x3d, 0x20
        /*0010*/ 	.byte	0x31, 0x00
	.type		$str$23,@object
	.size		$str$23,(__unnamed_1 - $str$23)
$str$23:
        /*0012*/ 	.byte	0x2f, 0x74, 0x6d, 0x70, 0x2f, 0x63, 0x75, 0x74, 0x6c, 0x61, 0x73, 0x73, 0x5f, 0x73, 0x77, 0x65
        /*0022*/ 	.byte	0x65, 0x70, 0x5f, 0x73, 0x72, 0x63, 0x2f, 0x69, 0x6e, 0x63, 0x6c, 0x75, 0x64, 0x65, 0x2f, 0x63
        /*0032*/ 	.byte	0x75, 0x74, 0x6c, 0x61, 0x73, 0x73, 0x2f, 0x67, 0x65, 0x6d, 0x6d, 0x2f, 0x63, 0x6f, 0x6c, 0x6c
        /*0042*/ 	.byte	0x65, 0x63, 0x74, 0x69, 0x76, 0x65, 0x2f, 0x73, 0x6d, 0x39, 0x30, 0x5f, 0x6d, 0x6d, 0x61, 0x5f
        /*0052*/ 	.byte	0x74, 0x6d, 0x61, 0x5f, 0x67, 0x6d, 0x6d, 0x61, 0x5f, 0x73, 0x73, 0x5f, 0x77, 0x61, 0x72, 0x70
        /*0062*/ 	.byte	0x73, 0x70, 0x65, 0x63, 0x69, 0x61, 0x6c, 0x69, 0x7a, 0x65, 0x64, 0x2e, 0x68, 0x70, 0x70, 0x00
	.type		__unnamed_1,@object
	.size		__unnamed_1,(.L_0 - __unnamed_1)
__unnamed_1:
        /*0072*/ 	.byte	0x76, 0x6f, 0x69, 0x64, 0x20, 0x63, 0x75, 0x74, 0x6c, 0x61, 0x73, 0x73, 0x3a, 0x3a, 0x67, 0x65
        /* <DEDUP_REMOVED lines=180> */
        /*0bc2*/ 	.byte	0x79, 0x5d, 0x00
.L_0:


//--------------------- .nv.shared._ZN7cutlass13device_kernelINS_4gemm6kernel13GemmUniversalIN4cute5tupleIJiiiiEEENS1_10collective13CollectiveMmaINS1_34MainloopSm90TmaGmmaWarpSpecializedILi3ENS5_IJNS4_1CILi1EEESB_SB_EEENS1_35KernelTmaWarpSpecializedCooperativeEEENS5_IJNSA_ILi128EEENSA_ILi64EEESF_EEENS_10bfloat16_tENS5_IJlSB_lEEESI_SJ_NS4_8TiledMMAINS4_8MMA_AtomIJNS4_4SM904GMMA27MMA_64x64x16_F32BF16BF16_SSILNSN_5MajorE0ELSP_0ELNSN_7ScaleInE1ELSQ_1EEEEEENS4_6LayoutINS5_IJNSA_ILi2EEESB_SB_EEENS5_IJSB_NSA_ILi0EEESW_EEEEENS5_IJNS4_10UnderscoreESZ_SZ_EEEEENS4_13SM90_TMA_LOADENS4_14ComposedLayoutINS4_7SwizzleILi3ELi4ELi3EEENS4_18smem_ptr_flag_bitsILi16EEENST_INS5_IJNSA_ILi8EEESG_EEENS5_IJSG_SB_EEEEEEEvNS4_8identityES12_S1C_vS1D_EENS_8epilogue10collective6detail29Sm90TmaWarpSpecializedAdapterINS1G_15DefaultEpilogueISI_SJ_SJ_NS1F_6thread17LinearCombinationISI_Li1EffLNS1K_9ScaleType4KindE0ELNS_15FloatRoundStyleE2ESI_EENS1_15EpilogueDefaultEEEEEvvEEEEvNT_6ParamsE --------------------------
	.section	.nv.shared._ZN7cutlass13device_kernelINS_4gemm6kernel13GemmUniversalIN4cute5tupleIJiiiiEEENS1_10collective13CollectiveMmaINS1_34MainloopSm90TmaGmmaWarpSpecializedILi3ENS5_IJNS4_1CILi1EEESB_SB_EEENS1_35KernelTmaWarpSpecializedCooperativeEEENS5_IJNSA_ILi128EEENSA_ILi64EEESF_EEENS_10bfloat16_tENS5_IJlSB_lEEESI_SJ_NS4_8TiledMMAINS4_8MMA_AtomIJNS4_4SM904GMMA27MMA_64x64x16_F32BF16BF16_SSILNSN_5MajorE0ELSP_0ELNSN_7ScaleInE1ELSQ_1EEEEEENS4_6LayoutINS5_IJNSA_ILi2EEESB_SB_EEENS5_IJSB_NSA_ILi0EEESW_EEEEENS5_IJNS4_10UnderscoreESZ_SZ_EEEEENS4_13SM90_TMA_LOADENS4_14ComposedLayoutINS4_7SwizzleILi3ELi4ELi3EEENS4_18smem_ptr_flag_bitsILi16EEENST_INS5_IJNSA_ILi8EEESG_EEENS5_IJSG_SB_EEEEEEEvNS4_8identityES12_S1C_vS1D_EENS_8epilogue10collective6detail29Sm90TmaWarpSpecializedAdapterINS1G_15DefaultEpilogueISI_SJ_SJ_NS1F_6thread17LinearCombinationISI_Li1EffLNS1K_9ScaleType4KindE0ELNS_15FloatRoundStyleE2ESI_EENS1_15EpilogueDefaultEEEEEvvEEEEvNT_6ParamsE,"aw",@nobits
	.sectionflags	@""
	.align	16
	.zero		1024


//--------------------- .nv.shared.reserved.0     --------------------------
	.section	.nv.shared.reserved.0,"aw",@nobits
	.weak		__nv_reservedSMEM_offset_0_alias
	.size		__nv_reservedSMEM_offset_0_alias, 0, 0
	.other		__nv_reservedSMEM_offset_0_alias,@"STO_CUDA_RESERVED_SHARED STV_DEFAULT"
__nv_reservedSMEM_offset_0_alias:
	.zero		0


//--------------------- .nv.global                --------------------------
	.section	.nv.global,"aw",@nobits
.nv.global:
	.type		_ZN39_INTERNAL_38401d43_4_k_cu_f55d775d_27274cute1_E,@object
	.size		_ZN39_INTERNAL_38401d43_4_k_cu_f55d775d_27274cute1_E,(_ZN39_INTERNAL_38401d43_4_k_cu_f55d775d_27274cuda3std3__45__cpo6cbeginE - _ZN39_INTERNAL_38401d43_4_k_cu_f55d775d_27274cute1_E)
_ZN39_INTERNAL_38401d43_4_k_cu_f55d775d_27274cute1_E:
	.zero		1
	.type		_ZN39_INTERNAL_38401d43_4_k_cu_f55d775d_27274cuda3std3__45__cpo6cbeginE,@object
	.size		_ZN39_INTERNAL_38401d43_4_k_cu_f55d775d_27274cuda3std3__45__cpo6cbeginE,(_ZN39_INTERNAL_38401d43_4_k_cu_f55d775d_27274cuda3std3__48in_placeE - _ZN39_INTERNAL_38401d43_4_k_cu_f55d775d_27274cuda3std3__45__cpo6cbeginE)
_ZN39_INTERNAL_38401d43_4_k_cu_f55d775d_27274cuda3std3__45__cpo6cbeginE:
	.zero		1
	.type		_ZN39_INTERNAL_38401d43_4_k_cu_f55d775d_27274cuda3std3__48in_placeE,@object
	.size		_ZN39_INTERNAL_38401d43_4_k_cu_f55d775d_27274cuda3std3__48in_placeE,(_ZN39_INTERNAL_38401d43_4_k_cu_f55d775d_27274cuda3std6ranges3__45__cpo9iter_moveE - _ZN39_INTERNAL_38401d43_4_k_cu_f55d775d_27274cuda3std3__48in_placeE)
_ZN39_INTERNAL_38401d43_4_k_cu_f55d775d_27274cuda3std3__48in_placeE:
	.zero		1
	.type		_ZN39_INTERNAL_38401d43_4_k_cu_f55d775d_27274cuda3std6ranges3__45__cpo9iter_moveE,@object
	.size		_ZN39_INTERNAL_38401d43_4_k_cu_f55d775d_27274cuda3std6ranges3__45__cpo9iter_moveE,(_ZN39_INTERNAL_38401d43_4_k_cu_f55d775d_27274cuda3std3__45__cpo5beginE - _ZN39_INTERNAL_38401d43_4_k_cu_f55d775d_27274cuda3std6ranges3__45__cpo9iter_moveE)
_ZN39_INTERNAL_38401d43_4_k_cu_f55d775d_27274cuda3std6ranges3__45__cpo9iter_moveE:
	.zero		1
	.type		_ZN39_INTERNAL_38401d43_4_k_cu_f55d775d_27274cuda3std3__45__cpo5beginE,@object
	.size		_ZN39_INTERNAL_38401d43_4_k_cu_f55d775d_27274cuda3std3__45__cpo5beginE,(_ZN39_INTERNAL_38401d43_4_k_cu_f55d775d_27274cuda3std3__441_GLOBAL__N__38401d43_4_k_cu_f55d775d_27276ignoreE - _ZN39_INTERNAL_38401d43_4_k_cu_f55d775d_27274cuda3std3__45__cpo5beginE)
_ZN39_INTERNAL_38401d43_4_k_cu_f55d775d_27274cuda3std3__45__cpo5beginE:
	.zero		1
	.type		_ZN39_INTERNAL_38401d43_4_k_cu_f55d775d_27274cuda3std3__441_GLOBAL__N__38401d43_4_k_cu_f55d775d_27276ignoreE,@object
	.size		_ZN39_INTERNAL_38401d43_4_k_cu_f55d775d_27274cuda3std3__441_GLOBAL__N__38401d43_4_k_cu_f55d775d_27276ignoreE,(_ZN39_INTERNAL_38401d43_4_k_cu_f55d775d_27274cute7productE - _ZN39_INTERNAL_38401d43_4_k_cu_f55d775d_27274cuda3std3__441_GLOBAL__N__38401d43_4_k_cu_f55d775d_27276ignoreE)
_ZN39_INTERNAL_38401d43_4_k_cu_f55d775d_27274cuda3std3__441_GLOBAL__N__38401d43_4_k_cu_f55d775d_27276ignoreE:
	.zero		1
	.type		_ZN39_INTERNAL_38401d43_4_k_cu_f55d775d_27274cute7productE,@object
	.size		_ZN39_INTERNAL_38401d43_4_k_cu_f55d775d_27274cute7productE,(_ZN39_INTERNAL_38401d43_4_k_cu_f55d775d_27274cuda3std3__45__cpo3endE - _ZN39_INTERNAL_38401d43_4_k_cu_f55d775d_27274cute7productE)
_ZN39_INTERNAL_38401d43_4_k_cu_f55d775d_27274cute7productE:
	.zero		1
	.type		_ZN39_INTERNAL_38401d43_4_k_cu_f55d775d_27274cuda3std3__45__cpo3endE,@object
	.size		_ZN39_INTERNAL_38401d43_4_k_cu_f55d775d_27274cuda3std3__45__cpo3endE,(_ZN39_INTERNAL_38401d43_4_k_cu_f55d775d_27274cuda3std3__419piecewise_constructE - _ZN39_INTERNAL_38401d43_4_k_cu_f55d775d_27274cuda3std3__45__cpo3endE)
_ZN39_INTERNAL_38401d43_4_k_cu_f55d775d_27274cuda3std3__45__cpo3endE:
	.zero		1
	.type		_ZN39_INTERNAL_38401d43_4_k_cu_f55d775d_27274cuda3std3__419piecewise_constructE,@object
	.size		_ZN39_INTERNAL_38401d43_4_k_cu_f55d775d_27274cuda3std3__419piecewise_constructE,(_ZN39_INTERNAL_38401d43_4_k_cu_f55d775d_27274cuda3std3__45__cpo4cendE - _ZN39_INTERNAL_38401d43_4_k_cu_f55d775d_27274cuda3std3__419piecewise_constructE)
_ZN39_INTERNAL_38401d43_4_k_cu_f55d775d_27274cuda3std3__419piecewise_constructE:
	.zero		1
	.type		_ZN39_INTERNAL_38401d43_4_k_cu_f55d775d_27274cuda3std3__45__cpo4cendE,@object
	.size		_ZN39_INTERNAL_38401d43_4_k_cu_f55d775d_27274cuda3std3__45__cpo4cendE,(_ZN39_INTERNAL_38401d43_4_k_cu_f55d775d_27274cuda3std6ranges3__45__cpo4swapE - _ZN39_INTERNAL_38401d43_4_k_cu_f55d775d_27274cuda3std3__45__cpo4cendE)
_ZN39_INTERNAL_38401d43_4_k_cu_f55d775d_27274cuda3std3__45__cpo4cendE:
	.zero		1
	.type		_ZN39_INTERNAL_38401d43_4_k_cu_f55d775d_27274cuda3std6ranges3__45__cpo4swapE,@object
	.size		_ZN39_INTERNAL_38401d43_4_k_cu_f55d775d_27274cuda3std6ranges3__45__cpo4swapE,(.L_8 - _ZN39_INTERNAL_38401d43_4_k_cu_f55d775d_27274cuda3std6ranges3__45__cpo4swapE)
_ZN39_INTERNAL_38401d43_4_k_cu_f55d775d_27274cuda3std6ranges3__45__cpo4swapE:
	.zero		1
.L_8:


//--------------------- .nv.constant0._ZN7cutlass13device_kernelINS_4gemm6kernel13GemmUniversalIN4cute5tupleIJiiiiEEENS1_10collective13CollectiveMmaINS1_34MainloopSm90TmaGmmaWarpSpecializedILi3ENS5_IJNS4_1CILi1EEESB_SB_EEENS1_35KernelTmaWarpSpecializedCooperativeEEENS5_IJNSA_ILi128EEENSA_ILi64EEESF_EEENS_10bfloat16_tENS5_IJlSB_lEEESI_SJ_NS4_8TiledMMAINS4_8MMA_AtomIJNS4_4SM904GMMA27MMA_64x64x16_F32BF16BF16_SSILNSN_5MajorE0ELSP_0ELNSN_7ScaleInE1ELSQ_1EEEEEENS4_6LayoutINS5_IJNSA_ILi2EEESB_SB_EEENS5_IJSB_NSA_ILi0EEESW_EEEEENS5_IJNS4_10UnderscoreESZ_SZ_EEEEENS4_13SM90_TMA_LOADENS4_14ComposedLayoutINS4_7SwizzleILi3ELi4ELi3EEENS4_18smem_ptr_flag_bitsILi16EEENST_INS5_IJNSA_ILi8EEESG_EEENS5_IJSG_SB_EEEEEEEvNS4_8identityES12_S1C_vS1D_EENS_8epilogue10collective6detail29Sm90TmaWarpSpecializedAdapterINS1G_15DefaultEpilogueISI_SJ_SJ_NS1F_6thread17LinearCombinationISI_Li1EffLNS1K_9ScaleType4KindE0ELNS_15FloatRoundStyleE2ESI_EENS1_15EpilogueDefaultEEEEEvvEEEEvNT_6ParamsE --------------------------
	.section	.nv.constant0._ZN7cutlass13device_kernelINS_4gemm6kernel13GemmUniversalIN4cute5tupleIJiiiiEEENS1_10collective13CollectiveMmaINS1_34MainloopSm90TmaGmmaWarpSpecializedILi3ENS5_IJNS4_1CILi1EEESB_SB_EEENS1_35KernelTmaWarpSpecializedCooperativeEEENS5_IJNSA_ILi128EEENSA_ILi64EEESF_EEENS_10bfloat16_tENS5_IJlSB_lEEESI_SJ_NS4_8TiledMMAINS4_8MMA_AtomIJNS4_4SM904GMMA27MMA_64x64x16_F32BF16BF16_SSILNSN_5MajorE0ELSP_0ELNSN_7ScaleInE1ELSQ_1EEEEEENS4_6LayoutINS5_IJNSA_ILi2EEESB_SB_EEENS5_IJSB_NSA_ILi0EEESW_EEEEENS5_IJNS4_10UnderscoreESZ_SZ_EEEEENS4_13SM90_TMA_LOADENS4_14ComposedLayoutINS4_7SwizzleILi3ELi4ELi3EEENS4_18smem_ptr_flag_bitsILi16EEENST_INS5_IJNSA_ILi8EEESG_EEENS5_IJSG_SB_EEEEEEEvNS4_8identityES12_S1C_vS1D_EENS_8epilogue10collective6detail29Sm90TmaWarpSpecializedAdapterINS1G_15DefaultEpilogueISI_SJ_SJ_NS1F_6thread17LinearCombinationISI_Li1EffLNS1K_9ScaleType4KindE0ELNS_15FloatRoundStyleE2ESI_EENS1_15EpilogueDefaultEEEEEvvEEEEvNT_6ParamsE,"a",@progbits
	.sectionflags	@""
	.align	4
.nv.constant0._ZN7cutlass13device_kernelINS_4gemm6kernel13GemmUniversalIN4cute5tupleIJiiiiEEENS1_10collective13CollectiveMmaINS1_34MainloopSm90TmaGmmaWarpSpecializedILi3ENS5_IJNS4_1CILi1EEESB_SB_EEENS1_35KernelTmaWarpSpecializedCooperativeEEENS5_IJNSA_ILi128EEENSA_ILi64EEESF_EEENS_10bfloat16_tENS5_IJlSB_lEEESI_SJ_NS4_8TiledMMAINS4_8MMA_AtomIJNS4_4SM904GMMA27MMA_64x64x16_F32BF16BF16_SSILNSN_5MajorE0ELSP_0ELNSN_7ScaleInE1ELSQ_1EEEEEENS4_6LayoutINS5_IJNSA_ILi2EEESB_SB_EEENS5_IJSB_NSA_ILi0EEESW_EEEEENS5_IJNS4_10UnderscoreESZ_SZ_EEEEENS4_13SM90_TMA_LOADENS4_14ComposedLayoutINS4_7SwizzleILi3ELi4ELi3EEENS4_18smem_ptr_flag_bitsILi16EEENST_INS5_IJNSA_ILi8EEESG_EEENS5_IJSG_SB_EEEEEEEvNS4_8identityES12_S1C_vS1D_EENS_8epilogue10collective6detail29Sm90TmaWarpSpecializedAdapterINS1G_15DefaultEpilogueISI_SJ_SJ_NS1F_6thread17LinearCombinationISI_Li1EffLNS1K_9ScaleType4KindE0ELNS_15FloatRoundStyleE2ESI_EENS1_15EpilogueDefaultEEEEEvvEEEEvNT_6ParamsE:
	.zero		1664


//--------------------- SYMBOLS --------------------------

	.type		.nv.reservedSmem.offset0,@object
	.size		.nv.reservedSmem.offset0,0x4
	.type		__assertfail,@function
